//
// Generated by NVIDIA NVVM Compiler
//
// Compiler Build ID: CL-36424714
// Cuda compilation tools, release 13.0, V13.0.88
// Based on NVVM 20.0.0
//

.version 9.0
.target sm_100
.address_size 64

	// .globl	_Z3atbPKdS0_Pdiii

.visible .entry _Z3atbPKdS0_Pdiii(
	.param .u64 .ptr .align 1 _Z3atbPKdS0_Pdiii_param_0,
	.param .u64 .ptr .align 1 _Z3atbPKdS0_Pdiii_param_1,
	.param .u64 .ptr .align 1 _Z3atbPKdS0_Pdiii_param_2,
	.param .u32 _Z3atbPKdS0_Pdiii_param_3,
	.param .u32 _Z3atbPKdS0_Pdiii_param_4,
	.param .u32 _Z3atbPKdS0_Pdiii_param_5
)
{
	.reg .pred 	%p<47>;
	.reg .b32 	%r<212>;
	.reg .b64 	%rd<237>;
	.reg .b64 	%fd<403>;

	ld.param.u64 	%rd8, [_Z3atbPKdS0_Pdiii_param_0];
	ld.param.u64 	%rd6, [_Z3atbPKdS0_Pdiii_param_1];
	ld.param.u64 	%rd7, [_Z3atbPKdS0_Pdiii_param_2];
	ld.param.u32 	%r103, [_Z3atbPKdS0_Pdiii_param_3];
	ld.param.u32 	%r106, [_Z3atbPKdS0_Pdiii_param_4];
	ld.param.u32 	%r105, [_Z3atbPKdS0_Pdiii_param_5];
	cvta.to.global.u64 	%rd1, %rd6;
	cvta.to.global.u64 	%rd2, %rd8;
	cvta.to.global.u64 	%rd3, %rd7;
	mov.u32 	%r107, %ctaid.y;
	shl.b32 	%r1, %r107, 1;
	mov.u32 	%r108, %ctaid.x;
	shl.b32 	%r2, %r108, 1;
	mov.u32 	%r3, %ntid.x;
	mov.u32 	%r4, %tid.x;
	mad.lo.s32 	%r5, %r2, %r3, %r4;
	or.b32  	%r6, %r1, 1;
	setp.ge.s32 	%p1, %r6, %r103;
	add.s32 	%r109, %r5, %r3;
	setp.ge.u32 	%p2, %r109, %r106;
	or.pred  	%p3, %p1, %p2;
	@%p3 bra 	$L__BB0_11;
	setp.lt.s32 	%p40, %r105, 1;
	mov.f64 	%fd359, 0d0000000000000000;
	mov.f64 	%fd360, %fd359;
	mov.f64 	%fd361, %fd359;
	mov.f64 	%fd362, %fd359;
	@%p40 bra 	$L__BB0_10;
	setp.lt.u32 	%p41, %r105, 4;
	mov.f64 	%fd362, 0d0000000000000000;
	mov.b32 	%r185, 0;
	mov.f64 	%fd361, %fd362;
	mov.f64 	%fd360, %fd362;
	mov.f64 	%fd359, %fd362;
	@%p41 bra 	$L__BB0_5;
	and.b32  	%r157, %r105, 2147483644;
	neg.s32 	%r183, %r157;
	mad.lo.s32 	%r158, %r3, %r2, %r3;
	add.s32 	%r159, %r4, %r158;
	add.s32 	%r181, %r159, %r106;
	shl.b32 	%r160, %r106, 1;
	add.s32 	%r180, %r159, %r160;
	mad.lo.s32 	%r179, %r106, 3, %r159;
	mov.f64 	%fd362, 0d0000000000000000;
	mul.wide.s32 	%rd190, %r103, 8;
	mul.wide.s32 	%rd192, %r106, 8;
	mov.u32 	%r177, %r1;
	mov.u32 	%r178, %r5;
	mov.u32 	%r182, %r109;
$L__BB0_4:
	.pragma "nounroll";
	ld.param.u64 	%rd233, [_Z3atbPKdS0_Pdiii_param_1];
	and.b32  	%r185, %r105, 2147483644;
	mul.wide.s32 	%rd183, %r177, 8;
	add.s64 	%rd184, %rd2, %rd183;
	ld.global.f64 	%fd294, [%rd184];
	cvta.to.global.u64 	%rd185, %rd233;
	mul.wide.s32 	%rd186, %r178, 8;
	add.s64 	%rd187, %rd185, %rd186;
	ld.global.f64 	%fd295, [%rd187];
	fma.rn.f64 	%fd296, %fd294, %fd295, %fd359;
	ld.global.f64 	%fd297, [%rd184+8];
	fma.rn.f64 	%fd298, %fd297, %fd295, %fd360;
	mul.wide.u32 	%rd188, %r182, 8;
	add.s64 	%rd189, %rd185, %rd188;
	ld.global.f64 	%fd299, [%rd189];
	fma.rn.f64 	%fd300, %fd294, %fd299, %fd361;
	fma.rn.f64 	%fd301, %fd299, %fd297, %fd362;
	add.s64 	%rd191, %rd184, %rd190;
	ld.global.f64 	%fd302, [%rd191];
	add.s64 	%rd193, %rd187, %rd192;
	ld.global.f64 	%fd303, [%rd193];
	fma.rn.f64 	%fd304, %fd302, %fd303, %fd296;
	ld.global.f64 	%fd305, [%rd191+8];
	fma.rn.f64 	%fd306, %fd305, %fd303, %fd298;
	mul.wide.u32 	%rd194, %r181, 8;
	add.s64 	%rd195, %rd185, %rd194;
	ld.global.f64 	%fd307, [%rd195];
	fma.rn.f64 	%fd308, %fd302, %fd307, %fd300;
	fma.rn.f64 	%fd309, %fd307, %fd305, %fd301;
	add.s64 	%rd196, %rd191, %rd190;
	ld.global.f64 	%fd310, [%rd196];
	add.s64 	%rd197, %rd193, %rd192;
	ld.global.f64 	%fd311, [%rd197];
	fma.rn.f64 	%fd312, %fd310, %fd311, %fd304;
	ld.global.f64 	%fd313, [%rd196+8];
	fma.rn.f64 	%fd314, %fd313, %fd311, %fd306;
	mul.wide.u32 	%rd198, %r180, 8;
	add.s64 	%rd199, %rd185, %rd198;
	ld.global.f64 	%fd315, [%rd199];
	fma.rn.f64 	%fd316, %fd310, %fd315, %fd308;
	fma.rn.f64 	%fd317, %fd315, %fd313, %fd309;
	add.s64 	%rd200, %rd196, %rd190;
	ld.global.f64 	%fd318, [%rd200];
	add.s64 	%rd201, %rd197, %rd192;
	ld.global.f64 	%fd319, [%rd201];
	fma.rn.f64 	%fd359, %fd318, %fd319, %fd312;
	ld.global.f64 	%fd320, [%rd200+8];
	fma.rn.f64 	%fd360, %fd320, %fd319, %fd314;
	mul.wide.u32 	%rd202, %r179, 8;
	add.s64 	%rd203, %rd185, %rd202;
	ld.global.f64 	%fd321, [%rd203];
	fma.rn.f64 	%fd361, %fd318, %fd321, %fd316;
	fma.rn.f64 	%fd362, %fd321, %fd320, %fd317;
	add.s32 	%r183, %r183, 4;
	shl.b32 	%r161, %r106, 2;
	add.s32 	%r182, %r182, %r161;
	add.s32 	%r181, %r181, %r161;
	add.s32 	%r180, %r180, %r161;
	add.s32 	%r179, %r179, %r161;
	add.s32 	%r178, %r178, %r161;
	shl.b32 	%r162, %r103, 2;
	add.s32 	%r177, %r177, %r162;
	setp.ne.s32 	%p42, %r183, 0;
	@%p42 bra 	$L__BB0_4;
$L__BB0_5:
	and.b32  	%r28, %r105, 3;
	setp.eq.s32 	%p43, %r28, 0;
	@%p43 bra 	$L__BB0_10;
	ld.param.u64 	%rd234, [_Z3atbPKdS0_Pdiii_param_1];
	cvta.to.global.u64 	%rd4, %rd234;
	setp.eq.s32 	%p44, %r28, 1;
	@%p44 bra 	$L__BB0_8;
	mad.lo.s32 	%r163, %r185, %r103, %r1;
	mul.wide.s32 	%rd204, %r163, 8;
	add.s64 	%rd205, %rd2, %rd204;
	ld.global.f64 	%fd323, [%rd205];
	mul.lo.s32 	%r164, %r185, %r106;
	add.s32 	%r165, %r164, %r5;
	mul.wide.s32 	%rd206, %r165, 8;
	add.s64 	%rd207, %rd4, %rd206;
	ld.global.f64 	%fd324, [%rd207];
	fma.rn.f64 	%fd325, %fd323, %fd324, %fd359;
	ld.global.f64 	%fd326, [%rd205+8];
	fma.rn.f64 	%fd327, %fd326, %fd324, %fd360;
	add.s32 	%r166, %r109, %r164;
	mul.wide.u32 	%rd208, %r166, 8;
	add.s64 	%rd209, %rd4, %rd208;
	ld.global.f64 	%fd328, [%rd209];
	fma.rn.f64 	%fd329, %fd323, %fd328, %fd361;
	fma.rn.f64 	%fd330, %fd328, %fd326, %fd362;
	mul.wide.s32 	%rd210, %r103, 8;
	add.s64 	%rd211, %rd205, %rd210;
	ld.global.f64 	%fd331, [%rd211];
	mul.wide.s32 	%rd212, %r106, 8;
	add.s64 	%rd213, %rd207, %rd212;
	ld.global.f64 	%fd332, [%rd213];
	fma.rn.f64 	%fd359, %fd331, %fd332, %fd325;
	ld.global.f64 	%fd333, [%rd211+8];
	fma.rn.f64 	%fd360, %fd333, %fd332, %fd327;
	add.s32 	%r167, %r166, %r106;
	mul.wide.u32 	%rd214, %r167, 8;
	add.s64 	%rd215, %rd4, %rd214;
	ld.global.f64 	%fd334, [%rd215];
	fma.rn.f64 	%fd361, %fd331, %fd334, %fd329;
	fma.rn.f64 	%fd362, %fd334, %fd333, %fd330;
	add.s32 	%r185, %r185, 2;
$L__BB0_8:
	and.b32  	%r168, %r105, 1;
	setp.eq.b32 	%p45, %r168, 1;
	not.pred 	%p46, %p45;
	@%p46 bra 	$L__BB0_10;
	mad.lo.s32 	%r169, %r185, %r103, %r1;
	mul.wide.s32 	%rd216, %r169, 8;
	add.s64 	%rd217, %rd2, %rd216;
	ld.global.f64 	%fd335, [%rd217];
	mul.lo.s32 	%r170, %r185, %r106;
	add.s32 	%r171, %r170, %r5;
	mul.wide.s32 	%rd218, %r171, 8;
	add.s64 	%rd219, %rd4, %rd218;
	ld.global.f64 	%fd336, [%rd219];
	fma.rn.f64 	%fd359, %fd335, %fd336, %fd359;
	ld.global.f64 	%fd337, [%rd217+8];
	fma.rn.f64 	%fd360, %fd337, %fd336, %fd360;
	add.s32 	%r172, %r109, %r170;
	mul.wide.u32 	%rd220, %r172, 8;
	add.s64 	%rd221, %rd4, %rd220;
	ld.global.f64 	%fd338, [%rd221];
	fma.rn.f64 	%fd361, %fd335, %fd338, %fd361;
	fma.rn.f64 	%fd362, %fd338, %fd337, %fd362;
$L__BB0_10:
	ld.param.u64 	%rd236, [_Z3atbPKdS0_Pdiii_param_2];
	mul.lo.s32 	%r173, %r106, %r1;
	add.s32 	%r174, %r173, %r5;
	cvta.to.global.u64 	%rd222, %rd236;
	mul.wide.s32 	%rd223, %r174, 8;
	add.s64 	%rd224, %rd222, %rd223;
	st.global.f64 	[%rd224], %fd359;
	mul.wide.s32 	%rd225, %r106, 8;
	add.s64 	%rd226, %rd224, %rd225;
	st.global.f64 	[%rd226], %fd360;
	add.s32 	%r175, %r109, %r173;
	mul.wide.u32 	%rd227, %r175, 8;
	add.s64 	%rd228, %rd222, %rd227;
	st.global.f64 	[%rd228], %fd361;
	add.s32 	%r176, %r175, %r106;
	mul.wide.u32 	%rd229, %r176, 8;
	add.s64 	%rd230, %rd222, %rd229;
	st.global.f64 	[%rd230], %fd362;
	bra.uni 	$L__BB0_53;
$L__BB0_11:
	setp.ge.s32 	%p4, %r6, %r103;
	setp.ge.s32 	%p5, %r5, %r106;
	or.pred  	%p6, %p4, %p5;
	@%p6 bra 	$L__BB0_25;
	setp.lt.s32 	%p31, %r105, 1;
	mov.f64 	%fd377, 0d0000000000000000;
	mov.f64 	%fd378, %fd377;
	@%p31 bra 	$L__BB0_24;
	and.b32  	%r31, %r105, 7;
	setp.lt.u32 	%p32, %r105, 8;
	mov.f64 	%fd378, 0d0000000000000000;
	mov.b32 	%r190, 0;
	mov.f64 	%fd377, %fd378;
	@%p32 bra 	$L__BB0_16;
	and.b32  	%r190, %r105, 2147483640;
	neg.s32 	%r188, %r190;
	shl.b32 	%r34, %r106, 3;
	shl.b32 	%r35, %r103, 3;
	mov.f64 	%fd378, 0d0000000000000000;
	mul.wide.s32 	%rd139, %r103, 8;
	mul.wide.s32 	%rd141, %r106, 8;
	mov.u32 	%r186, %r1;
	mov.u32 	%r187, %r5;
$L__BB0_15:
	.pragma "nounroll";
	mul.wide.s32 	%rd135, %r186, 8;
	add.s64 	%rd136, %rd2, %rd135;
	ld.global.f64 	%fd221, [%rd136];
	mul.wide.s32 	%rd137, %r187, 8;
	add.s64 	%rd138, %rd1, %rd137;
	ld.global.f64 	%fd222, [%rd138];
	fma.rn.f64 	%fd223, %fd221, %fd222, %fd377;
	ld.global.f64 	%fd224, [%rd136+8];
	fma.rn.f64 	%fd225, %fd224, %fd222, %fd378;
	add.s64 	%rd140, %rd136, %rd139;
	ld.global.f64 	%fd226, [%rd140];
	add.s64 	%rd142, %rd138, %rd141;
	ld.global.f64 	%fd227, [%rd142];
	fma.rn.f64 	%fd228, %fd226, %fd227, %fd223;
	ld.global.f64 	%fd229, [%rd140+8];
	fma.rn.f64 	%fd230, %fd229, %fd227, %fd225;
	add.s64 	%rd143, %rd140, %rd139;
	ld.global.f64 	%fd231, [%rd143];
	add.s64 	%rd144, %rd142, %rd141;
	ld.global.f64 	%fd232, [%rd144];
	fma.rn.f64 	%fd233, %fd231, %fd232, %fd228;
	ld.global.f64 	%fd234, [%rd143+8];
	fma.rn.f64 	%fd235, %fd234, %fd232, %fd230;
	add.s64 	%rd145, %rd143, %rd139;
	ld.global.f64 	%fd236, [%rd145];
	add.s64 	%rd146, %rd144, %rd141;
	ld.global.f64 	%fd237, [%rd146];
	fma.rn.f64 	%fd238, %fd236, %fd237, %fd233;
	ld.global.f64 	%fd239, [%rd145+8];
	fma.rn.f64 	%fd240, %fd239, %fd237, %fd235;
	add.s64 	%rd147, %rd145, %rd139;
	ld.global.f64 	%fd241, [%rd147];
	add.s64 	%rd148, %rd146, %rd141;
	ld.global.f64 	%fd242, [%rd148];
	fma.rn.f64 	%fd243, %fd241, %fd242, %fd238;
	ld.global.f64 	%fd244, [%rd147+8];
	fma.rn.f64 	%fd245, %fd244, %fd242, %fd240;
	add.s64 	%rd149, %rd147, %rd139;
	ld.global.f64 	%fd246, [%rd149];
	add.s64 	%rd150, %rd148, %rd141;
	ld.global.f64 	%fd247, [%rd150];
	fma.rn.f64 	%fd248, %fd246, %fd247, %fd243;
	ld.global.f64 	%fd249, [%rd149+8];
	fma.rn.f64 	%fd250, %fd249, %fd247, %fd245;
	add.s64 	%rd151, %rd149, %rd139;
	ld.global.f64 	%fd251, [%rd151];
	add.s64 	%rd152, %rd150, %rd141;
	ld.global.f64 	%fd252, [%rd152];
	fma.rn.f64 	%fd253, %fd251, %fd252, %fd248;
	ld.global.f64 	%fd254, [%rd151+8];
	fma.rn.f64 	%fd255, %fd254, %fd252, %fd250;
	add.s64 	%rd153, %rd151, %rd139;
	ld.global.f64 	%fd256, [%rd153];
	add.s64 	%rd154, %rd152, %rd141;
	ld.global.f64 	%fd257, [%rd154];
	fma.rn.f64 	%fd377, %fd256, %fd257, %fd253;
	ld.global.f64 	%fd258, [%rd153+8];
	fma.rn.f64 	%fd378, %fd258, %fd257, %fd255;
	add.s32 	%r188, %r188, 8;
	add.s32 	%r187, %r187, %r34;
	add.s32 	%r186, %r186, %r35;
	setp.ne.s32 	%p33, %r188, 0;
	@%p33 bra 	$L__BB0_15;
$L__BB0_16:
	setp.eq.s32 	%p34, %r31, 0;
	@%p34 bra 	$L__BB0_24;
	and.b32  	%r43, %r105, 3;
	setp.lt.u32 	%p35, %r31, 4;
	@%p35 bra 	$L__BB0_19;
	mad.lo.s32 	%r148, %r190, %r103, %r1;
	mul.wide.s32 	%rd155, %r148, 8;
	add.s64 	%rd156, %rd2, %rd155;
	ld.global.f64 	%fd260, [%rd156];
	mad.lo.s32 	%r149, %r190, %r106, %r5;
	mul.wide.s32 	%rd157, %r149, 8;
	add.s64 	%rd158, %rd1, %rd157;
	ld.global.f64 	%fd261, [%rd158];
	fma.rn.f64 	%fd262, %fd260, %fd261, %fd377;
	ld.global.f64 	%fd263, [%rd156+8];
	fma.rn.f64 	%fd264, %fd263, %fd261, %fd378;
	mul.wide.s32 	%rd159, %r103, 8;
	add.s64 	%rd160, %rd156, %rd159;
	ld.global.f64 	%fd265, [%rd160];
	mul.wide.s32 	%rd161, %r106, 8;
	add.s64 	%rd162, %rd158, %rd161;
	ld.global.f64 	%fd266, [%rd162];
	fma.rn.f64 	%fd267, %fd265, %fd266, %fd262;
	ld.global.f64 	%fd268, [%rd160+8];
	fma.rn.f64 	%fd269, %fd268, %fd266, %fd264;
	add.s64 	%rd163, %rd160, %rd159;
	ld.global.f64 	%fd270, [%rd163];
	add.s64 	%rd164, %rd162, %rd161;
	ld.global.f64 	%fd271, [%rd164];
	fma.rn.f64 	%fd272, %fd270, %fd271, %fd267;
	ld.global.f64 	%fd273, [%rd163+8];
	fma.rn.f64 	%fd274, %fd273, %fd271, %fd269;
	add.s64 	%rd165, %rd163, %rd159;
	ld.global.f64 	%fd275, [%rd165];
	add.s64 	%rd166, %rd164, %rd161;
	ld.global.f64 	%fd276, [%rd166];
	fma.rn.f64 	%fd377, %fd275, %fd276, %fd272;
	ld.global.f64 	%fd277, [%rd165+8];
	fma.rn.f64 	%fd378, %fd277, %fd276, %fd274;
	add.s32 	%r190, %r190, 4;
$L__BB0_19:
	setp.eq.s32 	%p36, %r43, 0;
	@%p36 bra 	$L__BB0_24;
	setp.eq.s32 	%p37, %r43, 1;
	@%p37 bra 	$L__BB0_22;
	mad.lo.s32 	%r150, %r190, %r103, %r1;
	mul.wide.s32 	%rd167, %r150, 8;
	add.s64 	%rd168, %rd2, %rd167;
	ld.global.f64 	%fd279, [%rd168];
	mad.lo.s32 	%r151, %r190, %r106, %r5;
	mul.wide.s32 	%rd169, %r151, 8;
	add.s64 	%rd170, %rd1, %rd169;
	ld.global.f64 	%fd280, [%rd170];
	fma.rn.f64 	%fd281, %fd279, %fd280, %fd377;
	ld.global.f64 	%fd282, [%rd168+8];
	fma.rn.f64 	%fd283, %fd282, %fd280, %fd378;
	mul.wide.s32 	%rd171, %r103, 8;
	add.s64 	%rd172, %rd168, %rd171;
	ld.global.f64 	%fd284, [%rd172];
	mul.wide.s32 	%rd173, %r106, 8;
	add.s64 	%rd174, %rd170, %rd173;
	ld.global.f64 	%fd285, [%rd174];
	fma.rn.f64 	%fd377, %fd284, %fd285, %fd281;
	ld.global.f64 	%fd286, [%rd172+8];
	fma.rn.f64 	%fd378, %fd286, %fd285, %fd283;
	add.s32 	%r190, %r190, 2;
$L__BB0_22:
	and.b32  	%r152, %r105, 1;
	setp.eq.b32 	%p38, %r152, 1;
	not.pred 	%p39, %p38;
	@%p39 bra 	$L__BB0_24;
	mad.lo.s32 	%r153, %r190, %r103, %r1;
	mul.wide.s32 	%rd175, %r153, 8;
	add.s64 	%rd176, %rd2, %rd175;
	ld.global.f64 	%fd287, [%rd176];
	mad.lo.s32 	%r154, %r190, %r106, %r5;
	mul.wide.s32 	%rd177, %r154, 8;
	add.s64 	%rd178, %rd1, %rd177;
	ld.global.f64 	%fd288, [%rd178];
	fma.rn.f64 	%fd377, %fd287, %fd288, %fd377;
	ld.global.f64 	%fd289, [%rd176+8];
	fma.rn.f64 	%fd378, %fd289, %fd288, %fd378;
$L__BB0_24:
	mad.lo.s32 	%r155, %r106, %r1, %r5;
	mul.wide.s32 	%rd179, %r155, 8;
	add.s64 	%rd180, %rd3, %rd179;
	st.global.f64 	[%rd180], %fd377;
	mul.wide.s32 	%rd181, %r106, 8;
	add.s64 	%rd182, %rd180, %rd181;
	st.global.f64 	[%rd182], %fd378;
	bra.uni 	$L__BB0_53;
$L__BB0_25:
	setp.ge.u32 	%p7, %r109, %r106;
	setp.ge.s32 	%p8, %r1, %r103;
	or.pred  	%p9, %p8, %p7;
	@%p9 bra 	$L__BB0_39;
	setp.lt.s32 	%p22, %r105, 1;
	mov.f64 	%fd393, 0d0000000000000000;
	mov.f64 	%fd394, %fd393;
	@%p22 bra 	$L__BB0_38;
	setp.lt.u32 	%p23, %r105, 8;
	mov.f64 	%fd394, 0d0000000000000000;
	mov.b32 	%r204, 0;
	mov.f64 	%fd393, %fd394;
	@%p23 bra 	$L__BB0_30;
	and.b32  	%r120, %r105, 2147483640;
	neg.s32 	%r202, %r120;
	mad.lo.s32 	%r121, %r3, %r2, %r3;
	add.s32 	%r122, %r4, %r121;
	add.s32 	%r200, %r122, %r106;
	shl.b32 	%r123, %r106, 1;
	add.s32 	%r199, %r122, %r123;
	mad.lo.s32 	%r198, %r106, 3, %r122;
	shl.b32 	%r124, %r106, 2;
	add.s32 	%r197, %r122, %r124;
	mad.lo.s32 	%r196, %r106, 5, %r122;
	mad.lo.s32 	%r195, %r106, 6, %r122;
	mad.lo.s32 	%r194, %r106, 7, %r122;
	mov.f64 	%fd394, 0d0000000000000000;
	mul.wide.s32 	%rd62, %r103, 8;
	mul.wide.s32 	%rd64, %r106, 8;
	mov.u32 	%r192, %r1;
	mov.u32 	%r193, %r5;
	mov.u32 	%r201, %r109;
$L__BB0_29:
	.pragma "nounroll";
	ld.param.u64 	%rd231, [_Z3atbPKdS0_Pdiii_param_1];
	and.b32  	%r204, %r105, 2147483640;
	mul.wide.s32 	%rd55, %r192, 8;
	add.s64 	%rd56, %rd2, %rd55;
	ld.global.f64 	%fd148, [%rd56];
	cvta.to.global.u64 	%rd57, %rd231;
	mul.wide.s32 	%rd58, %r193, 8;
	add.s64 	%rd59, %rd57, %rd58;
	ld.global.f64 	%fd149, [%rd59];
	fma.rn.f64 	%fd150, %fd148, %fd149, %fd393;
	mul.wide.u32 	%rd60, %r201, 8;
	add.s64 	%rd61, %rd57, %rd60;
	ld.global.f64 	%fd151, [%rd61];
	fma.rn.f64 	%fd152, %fd148, %fd151, %fd394;
	add.s64 	%rd63, %rd56, %rd62;
	ld.global.f64 	%fd153, [%rd63];
	add.s64 	%rd65, %rd59, %rd64;
	ld.global.f64 	%fd154, [%rd65];
	fma.rn.f64 	%fd155, %fd153, %fd154, %fd150;
	mul.wide.u32 	%rd66, %r200, 8;
	add.s64 	%rd67, %rd57, %rd66;
	ld.global.f64 	%fd156, [%rd67];
	fma.rn.f64 	%fd157, %fd153, %fd156, %fd152;
	add.s64 	%rd68, %rd63, %rd62;
	ld.global.f64 	%fd158, [%rd68];
	add.s64 	%rd69, %rd65, %rd64;
	ld.global.f64 	%fd159, [%rd69];
	fma.rn.f64 	%fd160, %fd158, %fd159, %fd155;
	mul.wide.u32 	%rd70, %r199, 8;
	add.s64 	%rd71, %rd57, %rd70;
	ld.global.f64 	%fd161, [%rd71];
	fma.rn.f64 	%fd162, %fd158, %fd161, %fd157;
	add.s64 	%rd72, %rd68, %rd62;
	ld.global.f64 	%fd163, [%rd72];
	add.s64 	%rd73, %rd69, %rd64;
	ld.global.f64 	%fd164, [%rd73];
	fma.rn.f64 	%fd165, %fd163, %fd164, %fd160;
	mul.wide.u32 	%rd74, %r198, 8;
	add.s64 	%rd75, %rd57, %rd74;
	ld.global.f64 	%fd166, [%rd75];
	fma.rn.f64 	%fd167, %fd163, %fd166, %fd162;
	add.s64 	%rd76, %rd72, %rd62;
	ld.global.f64 	%fd168, [%rd76];
	add.s64 	%rd77, %rd73, %rd64;
	ld.global.f64 	%fd169, [%rd77];
	fma.rn.f64 	%fd170, %fd168, %fd169, %fd165;
	mul.wide.u32 	%rd78, %r197, 8;
	add.s64 	%rd79, %rd57, %rd78;
	ld.global.f64 	%fd171, [%rd79];
	fma.rn.f64 	%fd172, %fd168, %fd171, %fd167;
	add.s64 	%rd80, %rd76, %rd62;
	ld.global.f64 	%fd173, [%rd80];
	add.s64 	%rd81, %rd77, %rd64;
	ld.global.f64 	%fd174, [%rd81];
	fma.rn.f64 	%fd175, %fd173, %fd174, %fd170;
	mul.wide.u32 	%rd82, %r196, 8;
	add.s64 	%rd83, %rd57, %rd82;
	ld.global.f64 	%fd176, [%rd83];
	fma.rn.f64 	%fd177, %fd173, %fd176, %fd172;
	add.s64 	%rd84, %rd80, %rd62;
	ld.global.f64 	%fd178, [%rd84];
	add.s64 	%rd85, %rd81, %rd64;
	ld.global.f64 	%fd179, [%rd85];
	fma.rn.f64 	%fd180, %fd178, %fd179, %fd175;
	mul.wide.u32 	%rd86, %r195, 8;
	add.s64 	%rd87, %rd57, %rd86;
	ld.global.f64 	%fd181, [%rd87];
	fma.rn.f64 	%fd182, %fd178, %fd181, %fd177;
	add.s64 	%rd88, %rd84, %rd62;
	ld.global.f64 	%fd183, [%rd88];
	add.s64 	%rd89, %rd85, %rd64;
	ld.global.f64 	%fd184, [%rd89];
	fma.rn.f64 	%fd393, %fd183, %fd184, %fd180;
	mul.wide.u32 	%rd90, %r194, 8;
	add.s64 	%rd91, %rd57, %rd90;
	ld.global.f64 	%fd185, [%rd91];
	fma.rn.f64 	%fd394, %fd183, %fd185, %fd182;
	add.s32 	%r202, %r202, 8;
	shl.b32 	%r125, %r106, 3;
	add.s32 	%r201, %r201, %r125;
	add.s32 	%r200, %r200, %r125;
	add.s32 	%r199, %r199, %r125;
	add.s32 	%r198, %r198, %r125;
	add.s32 	%r197, %r197, %r125;
	add.s32 	%r196, %r196, %r125;
	add.s32 	%r195, %r195, %r125;
	add.s32 	%r194, %r194, %r125;
	add.s32 	%r193, %r193, %r125;
	shl.b32 	%r126, %r103, 3;
	add.s32 	%r192, %r192, %r126;
	setp.ne.s32 	%p24, %r202, 0;
	@%p24 bra 	$L__BB0_29;
$L__BB0_30:
	and.b32  	%r80, %r105, 7;
	setp.eq.s32 	%p25, %r80, 0;
	@%p25 bra 	$L__BB0_38;
	ld.param.u64 	%rd232, [_Z3atbPKdS0_Pdiii_param_1];
	cvta.to.global.u64 	%rd5, %rd232;
	and.b32  	%r81, %r105, 3;
	setp.lt.u32 	%p26, %r80, 4;
	@%p26 bra 	$L__BB0_33;
	mad.lo.s32 	%r127, %r204, %r103, %r1;
	mul.wide.s32 	%rd92, %r127, 8;
	add.s64 	%rd93, %rd2, %rd92;
	ld.global.f64 	%fd187, [%rd93];
	mul.lo.s32 	%r128, %r204, %r106;
	add.s32 	%r129, %r128, %r5;
	mul.wide.s32 	%rd94, %r129, 8;
	add.s64 	%rd95, %rd5, %rd94;
	ld.global.f64 	%fd188, [%rd95];
	fma.rn.f64 	%fd189, %fd187, %fd188, %fd393;
	add.s32 	%r130, %r109, %r128;
	mul.wide.u32 	%rd96, %r130, 8;
	add.s64 	%rd97, %rd5, %rd96;
	ld.global.f64 	%fd190, [%rd97];
	fma.rn.f64 	%fd191, %fd187, %fd190, %fd394;
	mul.wide.s32 	%rd98, %r103, 8;
	add.s64 	%rd99, %rd93, %rd98;
	ld.global.f64 	%fd192, [%rd99];
	mul.wide.s32 	%rd100, %r106, 8;
	add.s64 	%rd101, %rd95, %rd100;
	ld.global.f64 	%fd193, [%rd101];
	fma.rn.f64 	%fd194, %fd192, %fd193, %fd189;
	add.s32 	%r131, %r130, %r106;
	mul.wide.u32 	%rd102, %r131, 8;
	add.s64 	%rd103, %rd5, %rd102;
	ld.global.f64 	%fd195, [%rd103];
	fma.rn.f64 	%fd196, %fd192, %fd195, %fd191;
	add.s64 	%rd104, %rd99, %rd98;
	ld.global.f64 	%fd197, [%rd104];
	add.s64 	%rd105, %rd101, %rd100;
	ld.global.f64 	%fd198, [%rd105];
	fma.rn.f64 	%fd199, %fd197, %fd198, %fd194;
	add.s32 	%r132, %r131, %r106;
	mul.wide.u32 	%rd106, %r132, 8;
	add.s64 	%rd107, %rd5, %rd106;
	ld.global.f64 	%fd200, [%rd107];
	fma.rn.f64 	%fd201, %fd197, %fd200, %fd196;
	add.s64 	%rd108, %rd104, %rd98;
	ld.global.f64 	%fd202, [%rd108];
	add.s64 	%rd109, %rd105, %rd100;
	ld.global.f64 	%fd203, [%rd109];
	fma.rn.f64 	%fd393, %fd202, %fd203, %fd199;
	add.s32 	%r133, %r132, %r106;
	mul.wide.u32 	%rd110, %r133, 8;
	add.s64 	%rd111, %rd5, %rd110;
	ld.global.f64 	%fd204, [%rd111];
	fma.rn.f64 	%fd394, %fd202, %fd204, %fd201;
	add.s32 	%r204, %r204, 4;
$L__BB0_33:
	setp.eq.s32 	%p27, %r81, 0;
	@%p27 bra 	$L__BB0_38;
	setp.eq.s32 	%p28, %r81, 1;
	@%p28 bra 	$L__BB0_36;
	mad.lo.s32 	%r134, %r204, %r103, %r1;
	mul.wide.s32 	%rd112, %r134, 8;
	add.s64 	%rd113, %rd2, %rd112;
	ld.global.f64 	%fd206, [%rd113];
	mul.lo.s32 	%r135, %r204, %r106;
	add.s32 	%r136, %r135, %r5;
	mul.wide.s32 	%rd114, %r136, 8;
	add.s64 	%rd115, %rd5, %rd114;
	ld.global.f64 	%fd207, [%rd115];
	fma.rn.f64 	%fd208, %fd206, %fd207, %fd393;
	add.s32 	%r137, %r109, %r135;
	mul.wide.u32 	%rd116, %r137, 8;
	add.s64 	%rd117, %rd5, %rd116;
	ld.global.f64 	%fd209, [%rd117];
	fma.rn.f64 	%fd210, %fd206, %fd209, %fd394;
	mul.wide.s32 	%rd118, %r103, 8;
	add.s64 	%rd119, %rd113, %rd118;
	ld.global.f64 	%fd211, [%rd119];
	mul.wide.s32 	%rd120, %r106, 8;
	add.s64 	%rd121, %rd115, %rd120;
	ld.global.f64 	%fd212, [%rd121];
	fma.rn.f64 	%fd393, %fd211, %fd212, %fd208;
	add.s32 	%r138, %r137, %r106;
	mul.wide.u32 	%rd122, %r138, 8;
	add.s64 	%rd123, %rd5, %rd122;
	ld.global.f64 	%fd213, [%rd123];
	fma.rn.f64 	%fd394, %fd211, %fd213, %fd210;
	add.s32 	%r204, %r204, 2;
$L__BB0_36:
	and.b32  	%r139, %r105, 1;
	setp.eq.b32 	%p29, %r139, 1;
	not.pred 	%p30, %p29;
	@%p30 bra 	$L__BB0_38;
	mad.lo.s32 	%r140, %r204, %r103, %r1;
	mul.wide.s32 	%rd124, %r140, 8;
	add.s64 	%rd125, %rd2, %rd124;
	ld.global.f64 	%fd214, [%rd125];
	mul.lo.s32 	%r141, %r204, %r106;
	add.s32 	%r142, %r141, %r5;
	mul.wide.s32 	%rd126, %r142, 8;
	add.s64 	%rd127, %rd5, %rd126;
	ld.global.f64 	%fd215, [%rd127];
	fma.rn.f64 	%fd393, %fd214, %fd215, %fd393;
	add.s32 	%r143, %r109, %r141;
	mul.wide.u32 	%rd128, %r143, 8;
	add.s64 	%rd129, %rd5, %rd128;
	ld.global.f64 	%fd216, [%rd129];
	fma.rn.f64 	%fd394, %fd214, %fd216, %fd394;
$L__BB0_38:
	ld.param.u64 	%rd235, [_Z3atbPKdS0_Pdiii_param_2];
	mul.lo.s32 	%r144, %r106, %r1;
	add.s32 	%r145, %r144, %r5;
	cvta.to.global.u64 	%rd130, %rd235;
	mul.wide.s32 	%rd131, %r145, 8;
	add.s64 	%rd132, %rd130, %rd131;
	st.global.f64 	[%rd132], %fd393;
	add.s32 	%r146, %r109, %r144;
	mul.wide.u32 	%rd133, %r146, 8;
	add.s64 	%rd134, %rd130, %rd133;
	st.global.f64 	[%rd134], %fd394;
	bra.uni 	$L__BB0_53;
$L__BB0_39:
	setp.ge.s32 	%p10, %r1, %r103;
	setp.ge.s32 	%p11, %r5, %r106;
	or.pred  	%p12, %p10, %p11;
	@%p12 bra 	$L__BB0_53;
	setp.lt.s32 	%p13, %r105, 1;
	mov.f64 	%fd402, 0d0000000000000000;
	@%p13 bra 	$L__BB0_52;
	and.b32  	%r86, %r105, 7;
	setp.lt.u32 	%p14, %r105, 8;
	mov.f64 	%fd402, 0d0000000000000000;
	mov.b32 	%r210, 0;
	@%p14 bra 	$L__BB0_44;
	and.b32  	%r210, %r105, 2147483640;
	neg.s32 	%r208, %r210;
	shl.b32 	%r89, %r106, 3;
	shl.b32 	%r90, %r103, 3;
	mov.f64 	%fd402, 0d0000000000000000;
	mul.wide.s32 	%rd13, %r103, 8;
	mul.wide.s32 	%rd15, %r106, 8;
	mov.u32 	%r206, %r1;
	mov.u32 	%r207, %r5;
$L__BB0_43:
	.pragma "nounroll";
	mul.wide.s32 	%rd9, %r206, 8;
	add.s64 	%rd10, %rd2, %rd9;
	ld.global.f64 	%fd101, [%rd10];
	mul.wide.s32 	%rd11, %r207, 8;
	add.s64 	%rd12, %rd1, %rd11;
	ld.global.f64 	%fd102, [%rd12];
	fma.rn.f64 	%fd103, %fd101, %fd102, %fd402;
	add.s64 	%rd14, %rd10, %rd13;
	ld.global.f64 	%fd104, [%rd14];
	add.s64 	%rd16, %rd12, %rd15;
	ld.global.f64 	%fd105, [%rd16];
	fma.rn.f64 	%fd106, %fd104, %fd105, %fd103;
	add.s64 	%rd17, %rd14, %rd13;
	ld.global.f64 	%fd107, [%rd17];
	add.s64 	%rd18, %rd16, %rd15;
	ld.global.f64 	%fd108, [%rd18];
	fma.rn.f64 	%fd109, %fd107, %fd108, %fd106;
	add.s64 	%rd19, %rd17, %rd13;
	ld.global.f64 	%fd110, [%rd19];
	add.s64 	%rd20, %rd18, %rd15;
	ld.global.f64 	%fd111, [%rd20];
	fma.rn.f64 	%fd112, %fd110, %fd111, %fd109;
	add.s64 	%rd21, %rd19, %rd13;
	ld.global.f64 	%fd113, [%rd21];
	add.s64 	%rd22, %rd20, %rd15;
	ld.global.f64 	%fd114, [%rd22];
	fma.rn.f64 	%fd115, %fd113, %fd114, %fd112;
	add.s64 	%rd23, %rd21, %rd13;
	ld.global.f64 	%fd116, [%rd23];
	add.s64 	%rd24, %rd22, %rd15;
	ld.global.f64 	%fd117, [%rd24];
	fma.rn.f64 	%fd118, %fd116, %fd117, %fd115;
	add.s64 	%rd25, %rd23, %rd13;
	ld.global.f64 	%fd119, [%rd25];
	add.s64 	%rd26, %rd24, %rd15;
	ld.global.f64 	%fd120, [%rd26];
	fma.rn.f64 	%fd121, %fd119, %fd120, %fd118;
	add.s64 	%rd27, %rd25, %rd13;
	ld.global.f64 	%fd122, [%rd27];
	add.s64 	%rd28, %rd26, %rd15;
	ld.global.f64 	%fd123, [%rd28];
	fma.rn.f64 	%fd402, %fd122, %fd123, %fd121;
	add.s32 	%r208, %r208, 8;
	add.s32 	%r207, %r207, %r89;
	add.s32 	%r206, %r206, %r90;
	setp.ne.s32 	%p15, %r208, 0;
	@%p15 bra 	$L__BB0_43;
$L__BB0_44:
	setp.eq.s32 	%p16, %r86, 0;
	@%p16 bra 	$L__BB0_52;
	and.b32  	%r98, %r105, 3;
	setp.lt.u32 	%p17, %r86, 4;
	@%p17 bra 	$L__BB0_47;
	mad.lo.s32 	%r111, %r210, %r103, %r1;
	mul.wide.s32 	%rd29, %r111, 8;
	add.s64 	%rd30, %rd2, %rd29;
	ld.global.f64 	%fd125, [%rd30];
	mad.lo.s32 	%r112, %r210, %r106, %r5;
	mul.wide.s32 	%rd31, %r112, 8;
	add.s64 	%rd32, %rd1, %rd31;
	ld.global.f64 	%fd126, [%rd32];
	fma.rn.f64 	%fd127, %fd125, %fd126, %fd402;
	mul.wide.s32 	%rd33, %r103, 8;
	add.s64 	%rd34, %rd30, %rd33;
	ld.global.f64 	%fd128, [%rd34];
	mul.wide.s32 	%rd35, %r106, 8;
	add.s64 	%rd36, %rd32, %rd35;
	ld.global.f64 	%fd129, [%rd36];
	fma.rn.f64 	%fd130, %fd128, %fd129, %fd127;
	add.s64 	%rd37, %rd34, %rd33;
	ld.global.f64 	%fd131, [%rd37];
	add.s64 	%rd38, %rd36, %rd35;
	ld.global.f64 	%fd132, [%rd38];
	fma.rn.f64 	%fd133, %fd131, %fd132, %fd130;
	add.s64 	%rd39, %rd37, %rd33;
	ld.global.f64 	%fd134, [%rd39];
	add.s64 	%rd40, %rd38, %rd35;
	ld.global.f64 	%fd135, [%rd40];
	fma.rn.f64 	%fd402, %fd134, %fd135, %fd133;
	add.s32 	%r210, %r210, 4;
$L__BB0_47:
	setp.eq.s32 	%p18, %r98, 0;
	@%p18 bra 	$L__BB0_52;
	setp.eq.s32 	%p19, %r98, 1;
	@%p19 bra 	$L__BB0_50;
	mad.lo.s32 	%r113, %r210, %r103, %r1;
	mul.wide.s32 	%rd41, %r113, 8;
	add.s64 	%rd42, %rd2, %rd41;
	ld.global.f64 	%fd137, [%rd42];
	mad.lo.s32 	%r114, %r210, %r106, %r5;
	mul.wide.s32 	%rd43, %r114, 8;
	add.s64 	%rd44, %rd1, %rd43;
	ld.global.f64 	%fd138, [%rd44];
	fma.rn.f64 	%fd139, %fd137, %fd138, %fd402;
	mul.wide.s32 	%rd45, %r103, 8;
	add.s64 	%rd46, %rd42, %rd45;
	ld.global.f64 	%fd140, [%rd46];
	mul.wide.s32 	%rd47, %r106, 8;
	add.s64 	%rd48, %rd44, %rd47;
	ld.global.f64 	%fd141, [%rd48];
	fma.rn.f64 	%fd402, %fd140, %fd141, %fd139;
	add.s32 	%r210, %r210, 2;
$L__BB0_50:
	and.b32  	%r115, %r105, 1;
	setp.eq.b32 	%p20, %r115, 1;
	not.pred 	%p21, %p20;
	@%p21 bra 	$L__BB0_52;
	mad.lo.s32 	%r116, %r210, %r103, %r1;
	mul.wide.s32 	%rd49, %r116, 8;
	add.s64 	%rd50, %rd2, %rd49;
	ld.global.f64 	%fd142, [%rd50];
	mad.lo.s32 	%r117, %r210, %r106, %r5;
	mul.wide.s32 	%rd51, %r117, 8;
	add.s64 	%rd52, %rd1, %rd51;
	ld.global.f64 	%fd143, [%rd52];
	fma.rn.f64 	%fd402, %fd142, %fd143, %fd402;
$L__BB0_52:
	mad.lo.s32 	%r118, %r106, %r1, %r5;
	mul.wide.s32 	%rd53, %r118, 8;
	add.s64 	%rd54, %rd3, %rd53;
	st.global.f64 	[%rd54], %fd402;
$L__BB0_53:
	ret;

}


// ===== COMPILED SASS (sm_100) =====

	.target	sm_100

	.elftype	@"ET_EXEC"


//--------------------- .note.nv.tkinfo           --------------------------
	.section	.note.nv.tkinfo,"",@"SHT_NOTE"
	.sectionflags	@"SHF_NOTE_NV_TKINFO"
	.tkinfo
        /*0018*/ 	.word	0x00000002
        /*0030*/ 	.string	""
        /*0030*/ 	.string	"ptxas"
        /*0030*/ 	.string	"Cuda compilation tools, release 13.0, V13.0.88"
        /*0030*/ 	.string	"Build cuda_13.0.r13.0/compiler.36424714_0"
        /*0030*/ 	.string	"-arch sm_100 -m 64 "



//--------------------- .note.nv.cuinfo           --------------------------
	.section	.note.nv.cuinfo,"",@"SHT_NOTE"
	.sectionflags	@"SHF_NOTE_NV_CUINFO"
        /*0018*/ 	.short	0x0002
        /*001a*/ 	.short	0x0064
        /*001c*/ 	.short	0x0082
	.zero		2


//--------------------- .nv.info                  --------------------------
	.section	.nv.info,"",@"SHT_CUDA_INFO"
	.align	4


	//----- nvinfo : EIATTR_REGCOUNT
	.align		4
        /*0000*/ 	.byte	0x04, 0x2f
        /*0002*/ 	.short	(.L_1 - .L_0)
	.align		4
.L_0:
        /*0004*/ 	.word	index@(_Z3atbPKdS0_Pdiii)
        /*0008*/ 	.word	0x00000028


	//----- nvinfo : EIATTR_FRAME_SIZE
	.align		4
.L_1:
        /*000c*/ 	.byte	0x04, 0x11
        /*000e*/ 	.short	(.L_3 - .L_2)
	.align		4
.L_2:
        /*0010*/ 	.word	index@(_Z3atbPKdS0_Pdiii)
        /*0014*/ 	.word	0x00000000


	//----- nvinfo : EIATTR_MIN_STACK_SIZE
	.align		4
.L_3:
        /*0018*/ 	.byte	0x04, 0x12
        /*001a*/ 	.short	(.L_5 - .L_4)
	.align		4
.L_4:
        /*001c*/ 	.word	index@(_Z3atbPKdS0_Pdiii)
        /*0020*/ 	.word	0x00000000
.L_5:


//--------------------- .nv.compat                --------------------------
	.section	.nv.compat,"",@"SHT_CUDA_COMPAT_INFO"
	.align	4
        /*0000*/ 	.byte	0x02, 0x09, 0x00, 0x00, 0x02, 0x02, 0x01, 0x00, 0x02, 0x05, 0x05, 0x00, 0x03, 0x07, 0x01, 0x01
        /*0010*/ 	.byte	0x02, 0x03, 0x00, 0x00, 0x02, 0x06, 0x01, 0x00, 0x04, 0x0b, 0x08, 0x00, 0x01, 0x00, 0x00, 0x00
        /*0020*/ 	.byte	0x00, 0x00, 0x00, 0x00


//--------------------- .nv.info._Z3atbPKdS0_Pdiii --------------------------
	.section	.nv.info._Z3atbPKdS0_Pdiii,"",@"SHT_CUDA_INFO"
	.sectionflags	@""
	.align	4


	//----- nvinfo : EIATTR_CUDA_API_VERSION
	.align		4
        /*0000*/ 	.byte	0x04, 0x37
        /*0002*/ 	.short	(.L_7 - .L_6)
.L_6:
        /*0004*/ 	.word	0x00000082


	//----- nvinfo : EIATTR_KPARAM_INFO
	.align		4
.L_7:
        /*0008*/ 	.byte	0x04, 0x17
        /*000a*/ 	.short	(.L_9 - .L_8)
.L_8:
        /*000c*/ 	.word	0x00000000
        /*0010*/ 	.short	0x0005
        /*0012*/ 	.short	0x0020
        /*0014*/ 	.byte	0x00, 0xf0, 0x11, 0x00


	//----- nvinfo : EIATTR_KPARAM_INFO
	.align		4
.L_9:
        /*0018*/ 	.byte	0x04, 0x17
        /*001a*/ 	.short	(.L_11 - .L_10)
.L_10:
        /*001c*/ 	.word	0x00000000
        /*0020*/ 	.short	0x0004
        /*0022*/ 	.short	0x001c
        /*0024*/ 	.byte	0x00, 0xf0, 0x11, 0x00


	//----- nvinfo : EIATTR_KPARAM_INFO
	.align		4
.L_11:
        /*0028*/ 	.byte	0x04, 0x17
        /*002a*/ 	.short	(.L_13 - .L_12)
.L_12:
        /*002c*/ 	.word	0x00000000
        /*0030*/ 	.short	0x0003
        /*0032*/ 	.short	0x0018
        /*0034*/ 	.byte	0x00, 0xf0, 0x11, 0x00


	//----- nvinfo : EIATTR_KPARAM_INFO
	.align		4
.L_13:
        /*0038*/ 	.byte	0x04, 0x17
        /*003a*/ 	.short	(.L_15 - .L_14)
.L_14:
        /*003c*/ 	.word	0x00000000
        /*0040*/ 	.short	0x0002
        /*0042*/ 	.short	0x0010
        /*0044*/ 	.byte	0x00, 0xf5, 0x21, 0x00


	//----- nvinfo : EIATTR_KPARAM_INFO
	.align		4
.L_15:
        /*0048*/ 	.byte	0x04, 0x17
        /*004a*/ 	.short	(.L_17 - .L_16)
.L_16:
        /*004c*/ 	.word	0x00000000
        /*0050*/ 	.short	0x0001
        /*0052*/ 	.short	0x0008
        /*0054*/ 	.byte	0x00, 0xf5, 0x21, 0x00


	//----- nvinfo : EIATTR_KPARAM_INFO
	.align		4
.L_17:
        /*0058*/ 	.byte	0x04, 0x17
        /*005a*/ 	.short	(.L_19 - .L_18)
.L_18:
        /*005c*/ 	.word	0x00000000
        /*0060*/ 	.short	0x0000
        /*0062*/ 	.short	0x0000
        /*0064*/ 	.byte	0x00, 0xf5, 0x21, 0x00


	//----- nvinfo : EIATTR_SPARSE_MMA_MASK
	.align		4
.L_19:
        /*0068*/ 	.byte	0x03, 0x50
        /*006a*/ 	.short	0x0000


	//----- nvinfo : EIATTR_MAXREG_COUNT
	.align		4
        /*006c*/ 	.byte	0x03, 0x1b
        /*006e*/ 	.short	0x00ff


	//----- nvinfo : EIATTR_MERCURY_ISA_VERSION
	.align		4
        /*0070*/ 	.byte	0x03, 0x5f
        /*0072*/ 	.short	0x0101


	//----- nvinfo : EIATTR_VRC_CTA_INIT_COUNT
	.align		4
        /*0074*/ 	.byte	0x02, 0x4a
	.zero		1
	.zero		1


	//----- nvinfo : EIATTR_EXIT_INSTR_OFFSETS
	.align		4
        /*0078*/ 	.byte	0x04, 0x1c
        /*007a*/ 	.short	(.L_21 - .L_20)


	//   ....[0]....
.L_20:
        /*007c*/ 	.word	0x00000a00


	//   ....[1]....
        /*0080*/ 	.word	0x00001420


	//   ....[2]....
        /*0084*/ 	.word	0x000020d0


	//   ....[3]....
        /*0088*/ 	.word	0x000020f0


	//   ....[4]....
        /*008c*/ 	.word	0x000028c0


	//----- nvinfo : EIATTR_CRS_STACK_SIZE
	.align		4
.L_21:
        /*0090*/ 	.byte	0x04, 0x1e
        /*0092*/ 	.short	(.L_23 - .L_22)
.L_22:
        /*0094*/ 	.word	0x00000000


	//----- nvinfo : EIATTR_CBANK_PARAM_SIZE
	.align		4
.L_23:
        /*0098*/ 	.byte	0x03, 0x19
        /*009a*/ 	.short	0x0024


	//----- nvinfo : EIATTR_PARAM_CBANK
	.align		4
        /*009c*/ 	.byte	0x04, 0x0a
        /*009e*/ 	.short	(.L_25 - .L_24)
	.align		4
.L_24:
        /*00a0*/ 	.word	index@(.nv.constant0._Z3atbPKdS0_Pdiii)
        /*00a4*/ 	.short	0x0380
        /*00a6*/ 	.short	0x0024


	//----- nvinfo : EIATTR_SW_WAR
	.align		4
.L_25:
        /*00a8*/ 	.byte	0x04, 0x36
        /*00aa*/ 	.short	(.L_27 - .L_26)
.L_26:
        /*00ac*/ 	.word	0x00000008
.L_27:


//--------------------- .nv.callgraph             --------------------------
	.section	.nv.callgraph,"",@"SHT_CUDA_CALLGRAPH"
	.align	4
	.sectionentsize	8
	.align		4
        /*0000*/ 	.word	0x00000000
	.align		4
        /*0004*/ 	.word	0xffffffff
	.align		4
        /*0008*/ 	.word	0x00000000
	.align		4
        /*000c*/ 	.word	0xfffffffe
	.align		4
        /*0010*/ 	.word	0x00000000
	.align		4
        /*0014*/ 	.word	0xfffffffd
	.align		4
        /*0018*/ 	.word	0x00000000
	.align		4
        /*001c*/ 	.word	0xfffffffc


//--------------------- .text._Z3atbPKdS0_Pdiii   --------------------------
	.section	.text._Z3atbPKdS0_Pdiii,"ax",@progbits
	.align	128
        .global         _Z3atbPKdS0_Pdiii
        .type           _Z3atbPKdS0_Pdiii,@function
        .size           _Z3atbPKdS0_Pdiii,(.L_x_21 - _Z3atbPKdS0_Pdiii)
        .other          _Z3atbPKdS0_Pdiii,@"STO_CUDA_ENTRY STV_DEFAULT"
_Z3atbPKdS0_Pdiii:
.text._Z3atbPKdS0_Pdiii:
[----:B------:R-:W-:Y:S01]  /*0000*/  LDC R1, c[0x0][0x37c] ;  /* 0x0000df00ff017b82 */ /* 0x000fe20000000800 */
[----:B------:R-:W0:Y:S07]  /*0010*/  S2R R36, SR_TID.X ;  /* 0x0000000000247919 */ /* 0x000e2e0000002100 */
[----:B------:R-:W1:Y:S01]  /*0020*/  S2UR UR5, SR_CTAID.X ;  /* 0x00000000000579c3 */ /* 0x000e620000002500 */
[----:B------:R-:W2:Y:S07]  /*0030*/  LDCU.64 UR8, c[0x0][0x358] ;  /* 0x00006b00ff0877ac */ /* 0x000eae0008000a00 */
[----:B------:R-:W0:Y:S08]  /*0040*/  LDC R5, c[0x0][0x360] ;  /* 0x0000d800ff057b82 */ /* 0x000e300000000800 */
[----:B------:R-:W3:Y:S08]  /*0050*/  S2UR UR4, SR_CTAID.Y ;  /* 0x00000000000479c3 */ /* 0x000ef00000002600 */
[----:B------:R-:W4:Y:S01]  /*0060*/  LDC.64 R10, c[0x0][0x398] ;  /* 0x0000e600ff0a7b82 */ /* 0x000f220000000a00 */
[----:B-1----:R-:W-:-:S06]  /*0070*/  USHF.L.U32 UR5, UR5, 0x1, URZ ;  /* 0x0000000105057899 */ /* 0x002fcc00080006ff */
[----:B0-----:R-:W-:-:S05]  /*0080*/  IMAD R0, R5, UR5, R36 ;  /* 0x0000000505007c24 */ /* 0x001fca000f8e0224 */
[----:B------:R-:W-:Y:S01]  /*0090*/  IADD3 R2, PT, PT, R0, R5, RZ ;  /* 0x0000000500027210 */ /* 0x000fe20007ffe0ff */
[----:B---3--:R-:W-:-:S04]  /*00a0*/  USHF.L.U32 UR4, UR4, 0x1, URZ ;  /* 0x0000000104047899 */ /* 0x008fc800080006ff */
[----:B------:R-:W-:Y:S01]  /*00b0*/  UIADD3 UR6, UPT, UPT, UR4, 0x1, URZ ;  /* 0x0000000104067890 */ /* 0x000fe2000fffe0ff */
[----:B----4-:R-:W-:-:S05]  /*00c0*/  ISETP.GE.U32.AND P0, PT, R2, R11, PT ;  /* 0x0000000b0200720c */ /* 0x010fca0003f06070 */
[----:B------:R-:W-:-:S13]  /*00d0*/  ISETP.LE.OR P1, PT, R10, UR6, P0 ;  /* 0x000000060a007c0c */ /* 0x000fda0008723670 */
[----:B--2---:R-:W-:Y:S05]  /*00e0*/  @P1 BRA `(.L_x_0) ;  /* 0x0000000800481947 */ /* 0x004fea0003800000 */
[----:B------:R-:W0:Y:S01]  /*00f0*/  LDC R3, c[0x0][0x3a0] ;  /* 0x0000e800ff037b82 */ /* 0x000e220000000800 */
[----:B------:R-:W-:Y:S02]  /*0100*/  CS2R R20, SRZ ;  /* 0x0000000000147805 */ /* 0x000fe4000001ff00 */
[----:B------:R-:W-:Y:S02]  /*0110*/  CS2R R22, SRZ ;  /* 0x0000000000167805 */ /* 0x000fe4000001ff00 */
[----:B------:R-:W-:Y:S02]  /*0120*/  CS2R R18, SRZ ;  /* 0x0000000000127805 */ /* 0x000fe4000001ff00 */
[----:B------:R-:W-:Y:S02]  /*0130*/  CS2R R24, SRZ ;  /* 0x0000000000187805 */ /* 0x000fe4000001ff00 */
[----:B0-----:R-:W-:-:S13]  /*0140*/  ISETP.GE.AND P0, PT, R3, 0x1, PT ;  /* 0x000000010300780c */ /* 0x001fda0003f06270 */
[----:B------:R-:W-:Y:S05]  /*0150*/  @!P0 BRA `(.L_x_1) ;  /* 0x0000000400f88947 */ /* 0x000fea0003800000 */
[----:B------:R-:W-:Y:S01]  /*0160*/  ISETP.GE.U32.AND P0, PT, R3, 0x4, PT ;  /* 0x000000040300780c */ /* 0x000fe20003f06070 */
[----:B------:R-:W-:Y:S01]  /*0170*/  HFMA2 R15, -RZ, RZ, 0, 0 ;  /* 0x00000000ff0f7431 */ /* 0x000fe200000001ff */
[----:B------:R-:W-:Y:S02]  /*0180*/  CS2R R24, SRZ ;  /* 0x0000000000187805 */ /* 0x000fe4000001ff00 */
[----:B------:R-:W-:Y:S02]  /*0190*/  CS2R R18, SRZ ;  /* 0x0000000000127805 */ /* 0x000fe4000001ff00 */
[----:B------:R-:W-:Y:S02]  /*01a0*/  CS2R R22, SRZ ;  /* 0x0000000000167805 */ /* 0x000fe4000001ff00 */
[----:B------:R-:W-:-:S05]  /*01b0*/  CS2R R20, SRZ ;  /* 0x0000000000147805 */ /* 0x000fca000001ff00 */
[----:B------:R-:W-:Y:S05]  /*01c0*/  @!P0 BRA `(.L_x_2) ;  /* 0x00000004000c8947 */ /* 0x000fea0003800000 */
[----:B------:R-:W-:Y:S01]  /*01d0*/  IMAD R5, R5, UR5, R5 ;  /* 0x0000000505057c24 */ /* 0x000fe2000f8e0205 */
[----:B------:R-:W-:Y:S02]  /*01e0*/  LOP3.LUT R4, R3, 0x7ffffffc, RZ, 0xc0, !PT ;  /* 0x7ffffffc03047812 */ /* 0x000fe400078ec0ff */
[----:B------:R-:W-:Y:S02]  /*01f0*/  CS2R R24, SRZ ;  /* 0x0000000000187805 */ /* 0x000fe4000001ff00 */
[----:B------:R-:W-:Y:S02]  /*0200*/  MOV R7, UR4 ;  /* 0x0000000400077c02 */ /* 0x000fe40008000f00 */
[----:B------:R-:W-:Y:S02]  /*0210*/  IADD3 R36, PT, PT, R5, R36, RZ ;  /* 0x0000002405247210 */ /* 0x000fe40007ffe0ff */
[----:B------:R-:W-:Y:S02]  /*0220*/  MOV R5, R0 ;  /* 0x0000000000057202 */ /* 0x000fe40000000f00 */
[----:B------:R-:W-:-:S02]  /*0230*/  IADD3 R34, PT, PT, R36, R11, RZ ;  /* 0x0000000b24227210 */ /* 0x000fc40007ffe0ff */
[C---:B------:R-:W-:Y:S01]  /*0240*/  LEA R35, R11.reuse, R36, 0x1 ;  /* 0x000000240b237211 */ /* 0x040fe200078e08ff */
[----:B------:R-:W-:Y:S01]  /*0250*/  IMAD R36, R11, 0x3, R36 ;  /* 0x000000030b247824 */ /* 0x000fe200078e0224 */
[----:B------:R-:W-:Y:S02]  /*0260*/  MOV R6, R2 ;  /* 0x0000000200067202 */ /* 0x000fe40000000f00 */
[----:B------:R-:W-:-:S07]  /*0270*/  IADD3 R4, PT, PT, -R4, RZ, RZ ;  /* 0x000000ff04047210 */ /* 0x000fce0007ffe1ff */
.L_x_3:
[----:B------:R-:W0:Y:S08]  /*0280*/  LDC.64 R8, c[0x0][0x388] ;  /* 0x0000e200ff087b82 */ /* 0x000e300000000a00 */
[----:B------:R-:W1:Y:S01]  /*0290*/  LDC.64 R30, c[0x0][0x380] ;  /* 0x0000e000ff1e7b82 */ /* 0x000e620000000a00 */
[----:B0-----:R-:W-:-:S04]  /*02a0*/  IMAD.WIDE.U32 R12, R6, 0x8, R8 ;  /* 0x00000008060c7825 */ /* 0x001fc800078e0008 */
[----:B------:R-:W-:Y:S02]  /*02b0*/  IMAD.WIDE R28, R5, 0x8, R8 ;  /* 0x00000008051c7825 */ /* 0x000fe400078e0208 */
[----:B------:R-:W2:Y:S02]  /*02c0*/  LDG.E.64 R12, desc[UR8][R12.64] ;  /* 0x000000080c0c7981 */ /* 0x000ea4000c1e1b00 */
[----:B-1----:R-:W-:Y:S02]  /*02d0*/  IMAD.WIDE R30, R7, 0x8, R30 ;  /* 0x00000008071e7825 */ /* 0x002fe400078e021e */
[----:B------:R-:W3:Y:S04]  /*02e0*/  LDG.E.64 R14, desc[UR8][R28.64] ;  /* 0x000000081c0e7981 */ /* 0x000ee8000c1e1b00 */
[----:B------:R-:W3:Y:S04]  /*02f0*/  LDG.E.64 R26, desc[UR8][R30.64] ;  /* 0x000000081e1a7981 */ /* 0x000ee8000c1e1b00 */
[----:B------:R-:W4:Y:S01]  /*0300*/  LDG.E.64 R16, desc[UR8][R30.64+0x8] ;  /* 0x000008081e107981 */ /* 0x000f22000c1e1b00 */
[----:B------:R-:W-:Y:S01]  /*0310*/  IMAD.WIDE R32, R10, 0x8, R30 ;  /* 0x000000080a207825 */ /* 0x000fe200078e021e */
[----:B---3--:R-:W-:-:S02]  /*0320*/  DFMA R20, R26, R14, R20 ;  /* 0x0000000e1a14722b */ /* 0x008fc40000000014 */
[----:B--2---:R-:W-:Y:S02]  /*0330*/  DFMA R18, R26, R12, R18 ;  /* 0x0000000c1a12722b */ /* 0x004fe40000000012 */
[----:B----4-:R-:W-:Y:S01]  /*0340*/  DFMA R22, R14, R16, R22 ;  /* 0x000000100e16722b */ /* 0x010fe20000000016 */
[C---:B------:R-:W-:Y:S01]  /*0350*/  IMAD.WIDE R26, R11.reuse, 0x8, R28 ;  /* 0x000000080b1a7825 */ /* 0x040fe200078e021c */
[----:B------:R-:W-:Y:S01]  /*0360*/  DFMA R12, R16, R12, R24 ;  /* 0x0000000c100c722b */ /* 0x000fe20000000018 */
[----:B------:R-:W2:Y:S02]  /*0370*/  LDG.E.64 R28, desc[UR8][R32.64] ;  /* 0x00000008201c7981 */ /* 0x000ea4000c1e1b00 */
[----:B------:R-:W-:Y:S02]  /*0380*/  IMAD.WIDE.U32 R14, R34, 0x8, R8 ;  /* 0x00000008220e7825 */ /* 0x000fe400078e0008 */
[----:B------:R0:W2:Y:S04]  /*0390*/  LDG.E.64 R24, desc[UR8][R26.64] ;  /* 0x000000081a187981 */ /* 0x0000a8000c1e1b00 */
[----:B------:R-:W3:Y:S04]  /*03a0*/  LDG.E.64 R14, desc[UR8][R14.64] ;  /* 0x000000080e0e7981 */ /* 0x000ee8000c1e1b00 */
[----:B------:R-:W4:Y:S01]  /*03b0*/  LDG.E.64 R16, desc[UR8][R32.64+0x8] ;  /* 0x0000080820107981 */ /* 0x000f22000c1e1b00 */
[----:B0-----:R-:W-:Y:S01]  /*03c0*/  IMAD.WIDE R26, R11, 0x8, R26 ;  /* 0x000000080b1a7825 */ /* 0x001fe200078e021a */
[----:B--2---:R-:W-:-:S02]  /*03d0*/  DFMA R20, R28, R24, R20 ;  /* 0x000000181c14722b */ /* 0x004fc40000000014 */
[----:B---3--:R-:W-:Y:S01]  /*03e0*/  DFMA R18, R28, R14, R18 ;  /* 0x0000000e1c12722b */ /* 0x008fe20000000012 */
[----:B------:R-:W-:Y:S01]  /*03f0*/  IMAD.WIDE.U32 R28, R35, 0x8, R8 ;  /* 0x00000008231c7825 */ /* 0x000fe200078e0008 */
[----:B----4-:R-:W-:-:S03]  /*0400*/  DFMA R22, R24, R16, R22 ;  /* 0x000000101816722b */ /* 0x010fc60000000016 */
[----:B------:R-:W-:Y:S02]  /*0410*/  IMAD.WIDE R24, R10, 0x8, R32 ;  /* 0x000000080a187825 */ /* 0x000fe400078e0220 */
[----:B------:R-:W2:Y:S04]  /*0420*/  LDG.E.64 R28, desc[UR8][R28.64] ;  /* 0x000000081c1c7981 */ /* 0x000ea8000c1e1b00 */
[----:B------:R-:W2:Y:S04]  /*0430*/  LDG.E.64 R30, desc[UR8][R24.64] ;  /* 0x00000008181e7981 */ /* 0x000ea8000c1e1b00 */
[----:B------:R-:W3:Y:S01]  /*0440*/  LDG.E.64 R32, desc[UR8][R26.64] ;  /* 0x000000081a207981 */ /* 0x000ee2000c1e1b00 */
[----:B------:R-:W-:Y:S01]  /*0450*/  DFMA R12, R16, R14, R12 ;  /* 0x0000000e100c722b */ /* 0x000fe2000000000c */
[----:B------:R-:W-:-:S04]  /*0460*/  IMAD.WIDE.U32 R8, R36, 0x8, R8 ;  /* 0x0000000824087825 */ /* 0x000fc800078e0008 */
[----:B------:R-:W-:Y:S02]  /*0470*/  IMAD.WIDE R14, R11, 0x8, R26 ;  /* 0x000000080b0e7825 */ /* 0x000fe400078e021a */
[----:B------:R-:W4:Y:S02]  /*0480*/  LDG.E.64 R8, desc[UR8][R8.64] ;  /* 0x0000000808087981 */ /* 0x000f24000c1e1b00 */
[----:B------:R-:W-:Y:S02]  /*0490*/  IMAD.WIDE R16, R10, 0x8, R24 ;  /* 0x000000080a107825 */ /* 0x000fe400078e0218 */
[----:B------:R-:W5:Y:S04]  /*04a0*/  LDG.E.64 R14, desc[UR8][R14.64] ;  /* 0x000000080e0e7981 */ /* 0x000f68000c1e1b00 */
[----:B------:R-:W5:Y:S01]  /*04b0*/  LDG.E.64 R26, desc[UR8][R16.64+0x8] ;  /* 0x00000808101a7981 */ /* 0x000f62000c1e1b00 */
[----:B--2---:R-:W-:-:S02]  /*04c0*/  DFMA R18, R30, R28, R18 ;  /* 0x0000001c1e12722b */ /* 0x004fc40000000012 */
[----:B---3--:R-:W-:Y:S01]  /*04d0*/  DFMA R20, R30, R32, R20 ;  /* 0x000000201e14722b */ /* 0x008fe20000000014 */
[----:B------:R-:W2:Y:S04]  /*04e0*/  LDG.E.64 R30, desc[UR8][R24.64+0x8] ;  /* 0x00000808181e7981 */ /* 0x000ea8000c1e1b00 */
[----:B------:R-:W3:Y:S01]  /*04f0*/  LDG.E.64 R24, desc[UR8][R16.64] ;  /* 0x0000000810187981 */ /* 0x000ee2000c1e1b00 */
[----:B------:R-:W-:-:S04]  /*0500*/  IADD3 R4, PT, PT, R4, 0x4, RZ ;  /* 0x0000000404047810 */ /* 0x000fc80007ffe0ff */
[----:B------:R-:W-:Y:S02]  /*0510*/  ISETP.NE.AND P0, PT, R4, RZ, PT ;  /* 0x000000ff0400720c */ /* 0x000fe40003f05270 */
[C---:B------:R-:W-:Y:S02]  /*0520*/  LEA R6, R11.reuse, R6, 0x2 ;  /* 0x000000060b067211 */ /* 0x040fe400078e10ff */
[C---:B------:R-:W-:Y:S02]  /*0530*/  LEA R34, R11.reuse, R34, 0x2 ;  /* 0x000000220b227211 */ /* 0x040fe400078e10ff */
[C---:B------:R-:W-:Y:S02]  /*0540*/  LEA R35, R11.reuse, R35, 0x2 ;  /* 0x000000230b237211 */ /* 0x040fe400078e10ff */
[C---:B------:R-:W-:Y:S02]  /*0550*/  LEA R36, R11.reuse, R36, 0x2 ;  /* 0x000000240b247211 */ /* 0x040fe400078e10ff */
[----:B------:R-:W-:-:S02]  /*0560*/  LEA R5, R11, R5, 0x2 ;  /* 0x000000050b057211 */ /* 0x000fc400078e10ff */
[----:B------:R-:W-:Y:S01]  /*0570*/  LEA R7, R10, R7, 0x2 ;  /* 0x000000070a077211 */ /* 0x000fe200078e10ff */
[----:B--2---:R-:W-:Y:S02]  /*0580*/  DFMA R22, R32, R30, R22 ;  /* 0x0000001e2016722b */ /* 0x004fe40000000016 */
[----:B------:R-:W-:-:S06]  /*0590*/  DFMA R12, R30, R28, R12 ;  /* 0x0000001c1e0c722b */ /* 0x000fcc000000000c */
[----:B-----5:R-:W-:Y:S02]  /*05a0*/  DFMA R22, R14, R26, R22 ;  /* 0x0000001a0e16722b */ /* 0x020fe40000000016 */
[C---:B---3--:R-:W-:Y:S02]  /*05b0*/  DFMA R20, R24.reuse, R14, R20 ;  /* 0x0000000e1814722b */ /* 0x048fe40000000014 */
[-C--:B----4-:R-:W-:Y:S02]  /*05c0*/  DFMA R18, R24, R8.reuse, R18 ;  /* 0x000000081812722b */ /* 0x090fe40000000012 */
[----:B------:R-:W-:Y:S01]  /*05d0*/  DFMA R24, R26, R8, R12 ;  /* 0x000000081a18722b */ /* 0x000fe2000000000c */
[----:B------:R-:W-:Y:S10]  /*05e0*/  @P0 BRA `(.L_x_3) ;  /* 0xfffffffc00240947 */ /* 0x000ff4000383ffff */
[----:B------:R-:W-:-:S07]  /*05f0*/  LOP3.LUT R15, R3, 0x7ffffffc, RZ, 0xc0, !PT ;  /* 0x7ffffffc030f7812 */ /* 0x000fce00078ec0ff */
.L_x_2:
[----:B------:R-:W-:-:S13]  /*0600*/  LOP3.LUT P0, R4, R3, 0x3, RZ, 0xc0, !PT ;  /* 0x0000000303047812 */ /* 0x000fda000780c0ff */
[----:B------:R-:W-:Y:S05]  /*0610*/  @!P0 BRA `(.L_x_1) ;  /* 0x0000000000c88947 */ /* 0x000fea0003800000 */
[----:B------:R-:W-:Y:S02]  /*0620*/  ISETP.NE.AND P0, PT, R4, 0x1, PT ;  /* 0x000000010400780c */ /* 0x000fe40003f05270 */
[----:B------:R-:W-:-:S04]  /*0630*/  LOP3.LUT R3, R3, 0x1, RZ, 0xc0, !PT ;  /* 0x0000000103037812 */ /* 0x000fc800078ec0ff */
[----:B------:R-:W-:-:S07]  /*0640*/  ISETP.NE.U32.AND P1, PT, R3, 0x1, PT ;  /* 0x000000010300780c */ /* 0x000fce0003f25070 */
[----:B------:R-:W-:Y:S06]  /*0650*/  @!P0 BRA `(.L_x_4) ;  /* 0x0000000000748947 */ /* 0x000fec0003800000 */
[----:B------:R-:W0:Y:S01]  /*0660*/  LDC.64 R16, c[0x0][0x388] ;  /* 0x0000e200ff107b82 */ /* 0x000e220000000a00 */
[CC--:B------:R-:W-:Y:S02]  /*0670*/  IMAD R4, R15.reuse, R11.reuse, R2 ;  /* 0x0000000b0f047224 */ /* 0x0c0fe400078e0202 */
[C---:B------:R-:W-:Y:S02]  /*0680*/  IMAD R3, R15.reuse, R10, UR4 ;  /* 0x000000040f037e24 */ /* 0x040fe4000f8e020a */
[----:B------:R-:W-:-:S03]  /*0690*/  IMAD R35, R15, R11, R0 ;  /* 0x0000000b0f237224 */ /* 0x000fc600078e0200 */
[----:B------:R-:W1:Y:S01]  /*06a0*/  LDC.64 R36, c[0x0][0x380] ;  /* 0x0000e000ff247b82 */ /* 0x000e620000000a00 */
[----:B0-----:R-:W-:-:S04]  /*06b0*/  IMAD.WIDE.U32 R12, R4, 0x8, R16 ;  /* 0x00000008040c7825 */ /* 0x001fc800078e0010 */
[----:B------:R-:W-:Y:S02]  /*06c0*/  IMAD.WIDE R34, R35, 0x8, R16 ;  /* 0x0000000823227825 */ /* 0x000fe400078e0210 */
[----:B------:R-:W2:Y:S02]  /*06d0*/  LDG.E.64 R12, desc[UR8][R12.64] ;  /* 0x000000080c0c7981 */ /* 0x000ea4000c1e1b00 */
[----:B-1----:R-:W-:Y:S01]  /*06e0*/  IMAD.WIDE R36, R3, 0x8, R36 ;  /* 0x0000000803247825 */ /* 0x002fe200078e0224 */
[----:B------:R-:W-:Y:S01]  /*06f0*/  IADD3 R3, PT, PT, R4, R11, RZ ;  /* 0x0000000b04037210 */ /* 0x000fe20007ffe0ff */
[----:B------:R-:W3:Y:S02]  /*0700*/  LDG.E.64 R6, desc[UR8][R34.64] ;  /* 0x0000000822067981 */ /* 0x000ee4000c1e1b00 */
[----:B------:R-:W-:Y:S02]  /*0710*/  IMAD.WIDE R26, R11, 0x8, R34 ;  /* 0x000000080b1a7825 */ /* 0x000fe400078e0222 */
[----:B------:R-:W3:Y:S02]  /*0720*/  LDG.E.64 R4, desc[UR8][R36.64] ;  /* 0x0000000824047981 */ /* 0x000ee4000c1e1b00 */
[----:B------:R-:W-:-:S02]  /*0730*/  IMAD.WIDE.U32 R16, R3, 0x8, R16 ;  /* 0x0000000803107825 */ /* 0x000fc400078e0010 */
[----:B------:R-:W4:Y:S02]  /*0740*/  LDG.E.64 R8, desc[UR8][R36.64+0x8] ;  /* 0x0000080824087981 */ /* 0x000f24000c1e1b00 */
[----:B------:R-:W-:Y:S02]  /*0750*/  IMAD.WIDE R32, R10, 0x8, R36 ;  /* 0x000000080a207825 */ /* 0x000fe400078e0224 */
[----:B------:R-:W5:Y:S04]  /*0760*/  LDG.E.64 R26, desc[UR8][R26.64] ;  /* 0x000000081a1a7981 */ /* 0x000f68000c1e1b00 */
[----:B------:R-:W5:Y:S04]  /*0770*/  LDG.E.64 R28, desc[UR8][R32.64] ;  /* 0x00000008201c7981 */ /* 0x000f68000c1e1b00 */
[----:B------:R-:W5:Y:S04]  /*0780*/  LDG.E.64 R16, desc[UR8][R16.64] ;  /* 0x0000000810107981 */ /* 0x000f68000c1e1b00 */
[----:B------:R-:W5:Y:S01]  /*0790*/  LDG.E.64 R30, desc[UR8][R32.64+0x8] ;  /* 0x00000808201e7981 */ /* 0x000f62000c1e1b00 */
[----:B------:R-:W-:Y:S01]  /*07a0*/  IADD3 R15, PT, PT, R15, 0x2, RZ ;  /* 0x000000020f0f7810 */ /* 0x000fe20007ffe0ff */
[----:B---3--:R-:W-:-:S02]  /*07b0*/  DFMA R20, R4, R6, R20 ;  /* 0x000000060414722b */ /* 0x008fc40000000014 */
[----:B--2---:R-:W-:Y:S02]  /*07c0*/  DFMA R18, R4, R12, R18 ;  /* 0x0000000c0412722b */ /* 0x004fe40000000012 */
[----:B----4-:R-:W-:Y:S02]  /*07d0*/  DFMA R22, R6, R8, R22 ;  /* 0x000000080616722b */ /* 0x010fe40000000016 */
[----:B------:R-:W-:Y:S02]  /*07e0*/  DFMA R24, R8, R12, R24 ;  /* 0x0000000c0818722b */ /* 0x000fe40000000018 */
[C---:B-----5:R-:W-:Y:S02]  /*07f0*/  DFMA R20, R28.reuse, R26, R20 ;  /* 0x0000001a1c14722b */ /* 0x060fe40000000014 */
[----:B------:R-:W-:Y:S02]  /*0800*/  DFMA R18, R28, R16, R18 ;  /* 0x000000101c12722b */ /* 0x000fe40000000012 */
[----:B------:R-:W-:-:S02]  /*0810*/  DFMA R22, R26, R30, R22 ;  /* 0x0000001e1a16722b */ /* 0x000fc40000000016 */
[----:B------:R-:W-:-:S11]  /*0820*/  DFMA R24, R30, R16, R24 ;  /* 0x000000101e18722b */ /* 0x000fd60000000018 */
.L_x_4:
[----:B------:R-:W-:Y:S05]  /*0830*/  @P1 BRA `(.L_x_1) ;  /* 0x0000000000401947 */ /* 0x000fea0003800000 */
[----:B------:R-:W0:Y:S01]  /*0840*/  LDC.64 R6, c[0x0][0x388] ;  /* 0x0000e200ff067b82 */ /* 0x000e220000000a00 */
[CC--:B------:R-:W-:Y:S02]  /*0850*/  IMAD R9, R15.reuse, R11.reuse, R0 ;  /* 0x0000000b0f097224 */ /* 0x0c0fe400078e0200 */
[C---:B------:R-:W-:Y:S02]  /*0860*/  IMAD R3, R15.reuse, R10, UR4 ;  /* 0x000000040f037e24 */ /* 0x040fe4000f8e020a */
[----:B------:R-:W-:-:S03]  /*0870*/  IMAD R15, R15, R11, R2 ;  /* 0x0000000b0f0f7224 */ /* 0x000fc600078e0202 */
[----:B------:R-:W1:Y:S01]  /*0880*/  LDC.64 R4, c[0x0][0x380] ;  /* 0x0000e000ff047b82 */ /* 0x000e620000000a00 */
[----:B0-----:R-:W-:-:S04]  /*0890*/  IMAD.WIDE R8, R9, 0x8, R6 ;  /* 0x0000000809087825 */ /* 0x001fc800078e0206 */
[----:B------:R-:W-:Y:S02]  /*08a0*/  IMAD.WIDE.U32 R14, R15, 0x8, R6 ;  /* 0x000000080f0e7825 */ /* 0x000fe400078e0006 */
[----:B------:R-:W2:Y:S02]  /*08b0*/  LDG.E.64 R8, desc[UR8][R8.64] ;  /* 0x0000000808087981 */ /* 0x000ea4000c1e1b00 */
[----:B-1----:R-:W-:Y:S02]  /*08c0*/  IMAD.WIDE R4, R3, 0x8, R4 ;  /* 0x0000000803047825 */ /* 0x002fe400078e0204 */
[----:B------:R-:W3:Y:S04]  /*08d0*/  LDG.E.64 R14, desc[UR8][R14.64] ;  /* 0x000000080e0e7981 */ /* 0x000ee8000c1e1b00 */
[----:B------:R-:W2:Y:S04]  /*08e0*/  LDG.E.64 R6, desc[UR8][R4.64] ;  /* 0x0000000804067981 */ /* 0x000ea8000c1e1b00 */
[----:B------:R-:W4:Y:S01]  /*08f0*/  LDG.E.64 R12, desc[UR8][R4.64+0x8] ;  /* 0x00000808040c7981 */ /* 0x000f22000c1e1b00 */
[----:B--2---:R-:W-:-:S02]  /*0900*/  DFMA R20, R6, R8, R20 ;  /* 0x000000080614722b */ /* 0x004fc40000000014 */
[----:B---3--:R-:W-:Y:S02]  /*0910*/  DFMA R18, R6, R14, R18 ;  /* 0x0000000e0612722b */ /* 0x008fe40000000012 */
[----:B----4-:R-:W-:Y:S02]  /*0920*/  DFMA R22, R8, R12, R22 ;  /* 0x0000000c0816722b */ /* 0x010fe40000000016 */
[----:B------:R-:W-:-:S11]  /*0930*/  DFMA R24, R12, R14, R24 ;  /* 0x0000000e0c18722b */ /* 0x000fd60000000018 */
.L_x_1:
[----:B------:R-:W0:Y:S01]  /*0940*/  LDC.64 R8, c[0x0][0x390] ;  /* 0x0000e400ff087b82 */ /* 0x000e220000000a00 */
[C---:B------:R-:W-:Y:S02]  /*0950*/  IMAD R3, R11.reuse, UR4, R0 ;  /* 0x000000040b037c24 */ /* 0x040fe4000f8e0200 */
[----:B------:R-:W-:-:S05]  /*0960*/  IMAD R6, R11, UR4, R2 ;  /* 0x000000040b067c24 */ /* 0x000fca000f8e0202 */
[----:B------:R-:W-:Y:S01]  /*0970*/  IADD3 R13, PT, PT, R6, R11, RZ ;  /* 0x0000000b060d7210 */ /* 0x000fe20007ffe0ff */
[----:B0-----:R-:W-:-:S04]  /*0980*/  IMAD.WIDE R2, R3, 0x8, R8 ;  /* 0x0000000803027825 */ /* 0x001fc800078e0208 */
[----:B------:R-:W-:Y:S01]  /*0990*/  IMAD.WIDE.U32 R6, R6, 0x8, R8 ;  /* 0x0000000806067825 */ /* 0x000fe200078e0008 */
[----:B------:R-:W-:Y:S03]  /*09a0*/  STG.E.64 desc[UR8][R2.64], R20 ;  /* 0x0000001402007986 */ /* 0x000fe6000c101b08 */
[----:B------:R-:W-:-:S04]  /*09b0*/  IMAD.WIDE R4, R11, 0x8, R2 ;  /* 0x000000080b047825 */ /* 0x000fc800078e0202 */
[----:B------:R-:W-:Y:S01]  /*09c0*/  IMAD.WIDE.U32 R8, R13, 0x8, R8 ;  /* 0x000000080d087825 */ /* 0x000fe200078e0008 */
[----:B------:R-:W-:Y:S04]  /*09d0*/  STG.E.64 desc[UR8][R4.64], R22 ;  /* 0x0000001604007986 */ /* 0x000fe8000c101b08 */
[----:B------:R-:W-:Y:S04]  /*09e0*/  STG.E.64 desc[UR8][R6.64], R18 ;  /* 0x0000001206007986 */ /* 0x000fe8000c101b08 */
[----:B------:R-:W-:Y:S01]  /*09f0*/  STG.E.64 desc[UR8][R8.64], R24 ;  /* 0x0000001808007986 */ /* 0x000fe2000c101b08 */
[----:B------:R-:W-:Y:S05]  /*0a00*/  EXIT ;  /* 0x000000000000794d */ /* 0x000fea0003800000 */
.L_x_0:
[----:B------:R-:W-:-:S04]  /*0a10*/  ISETP.GE.AND P1, PT, R0, R11, PT ;  /* 0x0000000b0000720c */ /* 0x000fc80003f26270 */
[----:B------:R-:W-:-:S13]  /*0a20*/  ISETP.LE.OR P2, PT, R10, UR6, P1 ;  /* 0x000000060a007c0c */ /* 0x000fda0008f43670 */
[----:B------:R-:W-:Y:S05]  /*0a30*/  @P2 BRA `(.L_x_5) ;  /* 0x00000008007c2947 */ /* 0x000fea0003800000 */
[----:B------:R-:W0:Y:S01]  /*0a40*/  LDC R2, c[0x0][0x3a0] ;  /* 0x0000e800ff027b82 */ /* 0x000e220000000800 */
[----:B------:R-:W-:Y:S02]  /*0a50*/  CS2R R18, SRZ ;  /* 0x0000000000127805 */ /* 0x000fe4000001ff00 */
[----:B------:R-:W-:Y:S02]  /*0a60*/  CS2R R36, SRZ ;  /* 0x0000000000247805 */ /* 0x000fe4000001ff00 */
[----:B0-----:R-:W-:-:S13]  /*0a70*/  ISETP.GE.AND P0, PT, R2, 0x1, PT ;  /* 0x000000010200780c */ /* 0x001fda0003f06270 */
[----:B------:R-:W-:Y:S05]  /*0a80*/  @!P0 BRA `(.L_x_6) ;  /* 0x00000008004c8947 */ /* 0x000fea0003800000 */
[C---:B------:R-:W-:Y:S02]  /*0a90*/  ISETP.GE.U32.AND P0, PT, R2.reuse, 0x8, PT ;  /* 0x000000080200780c */ /* 0x040fe40003f06070 */
[----:B------:R-:W-:Y:S02]  /*0aa0*/  CS2R R36, SRZ ;  /* 0x0000000000247805 */ /* 0x000fe4000001ff00 */
[----:B------:R-:W-:Y:S02]  /*0ab0*/  LOP3.LUT R4, R2, 0x7, RZ, 0xc0, !PT ;  /* 0x0000000702047812 */ /* 0x000fe400078ec0ff */
[----:B------:R-:W-:Y:S02]  /*0ac0*/  CS2R R18, SRZ ;  /* 0x0000000000127805 */ /* 0x000fe4000001ff00 */
[----:B------:R-:W-:Y:S02]  /*0ad0*/  MOV R33, RZ ;  /* 0x000000ff00217202 */ /* 0x000fe40000000f00 */
[----:B------:R-:W-:-:S03]  /*0ae0*/  ISETP.NE.AND P1, PT, R4, RZ, PT ;  /* 0x000000ff0400720c */ /* 0x000fc60003f25270 */
[----:B------:R-:W-:Y:S10]  /*0af0*/  @!P0 BRA `(.L_x_7) ;  /* 0x0000000400108947 */ /* 0x000ff40003800000 */
[----:B------:R-:W-:Y:S02]  /*0b00*/  LOP3.LUT R33, R2, 0x7ffffff8, RZ, 0xc0, !PT ;  /* 0x7ffffff802217812 */ /* 0x000fe400078ec0ff */
[----:B------:R-:W-:Y:S02]  /*0b10*/  CS2R R36, SRZ ;  /* 0x0000000000247805 */ /* 0x000fe4000001ff00 */
[----:B------:R-:W-:Y:S02]  /*0b20*/  MOV R5, UR4 ;  /* 0x0000000400057c02 */ /* 0x000fe40008000f00 */
[----:B------:R-:W-:Y:S02]  /*0b30*/  MOV R32, R0 ;  /* 0x0000000000207202 */ /* 0x000fe40000000f00 */
[----:B------:R-:W-:-:S07]  /*0b40*/  IADD3 R3, PT, PT, -R33, RZ, RZ ;  /* 0x000000ff21037210 */ /* 0x000fce0007ffe1ff */
.L_x_8:
[----:B------:R-:W0:Y:S08]  /*0b50*/  LDC.64 R6, c[0x0][0x380] ;  /* 0x0000e000ff067b82 */ /* 0x000e300000000a00 */
[----:B------:R-:W1:Y:S01]  /*0b60*/  LDC.64 R30, c[0x0][0x388] ;  /* 0x0000e200ff1e7b82 */ /* 0x000e620000000a00 */
[----:B0-----:R-:W-:-:S05]  /*0b70*/  IMAD.WIDE R6, R5, 0x8, R6 ;  /* 0x0000000805067825 */ /* 0x001fca00078e0206 */
[----:B------:R-:W2:Y:S01]  /*0b80*/  LDG.E.64 R22, desc[UR8][R6.64] ;  /* 0x0000000806167981 */ /* 0x000ea2000c1e1b00 */
[----:B-1----:R-:W-:-:S03]  /*0b90*/  IMAD.WIDE R30, R32, 0x8, R30 ;  /* 0x00000008201e7825 */ /* 0x002fc600078e021e */
[----:B------:R-:W3:Y:S04]  /*0ba0*/  LDG.E.64 R16, desc[UR8][R6.64+0x8] ;  /* 0x0000080806107981 */ /* 0x000ee8000c1e1b00 */
[----:B------:R0:W2:Y:S01]  /*0bb0*/  LDG.E.64 R8, desc[UR8][R30.64] ;  /* 0x000000081e087981 */ /* 0x0000a2000c1e1b00 */
[----:B------:R-:W-:-:S05]  /*0bc0*/  IMAD.WIDE R34, R10, 0x8, R6 ;  /* 0x000000080a227825 */ /* 0x000fca00078e0206 */
[----:B------:R-:W4:Y:S01]  /*0bd0*/  LDG.E.64 R26, desc[UR8][R34.64] ;  /* 0x00000008221a7981 */ /* 0x000f22000c1e1b00 */
[----:B0-----:R-:W-:-:S03]  /*0be0*/  IMAD.WIDE R30, R11, 0x8, R30 ;  /* 0x000000080b1e7825 */ /* 0x001fc600078e021e */
[----:B------:R0:W5:Y:S04]  /*0bf0*/  LDG.E.64 R14, desc[UR8][R34.64+0x8] ;  /* 0x00000808220e7981 */ /* 0x000168000c1e1b00 */
[----:B------:R-:W4:Y:S01]  /*0c00*/  LDG.E.64 R12, desc[UR8][R30.64] ;  /* 0x000000081e0c7981 */ /* 0x000f22000c1e1b00 */
[----:B------:R-:W-:-:S04]  /*0c10*/  IMAD.WIDE R28, R10, 0x8, R34 ;  /* 0x000000080a1c7825 */ /* 0x000fc800078e0222 */
[C---:B------:R-:W-:Y:S01]  /*0c20*/  IMAD.WIDE R20, R11.reuse, 0x8, R30 ;  /* 0x000000080b147825 */ /* 0x040fe200078e021e */
[----:B------:R-:W5:Y:S04]  /*0c30*/  LDG.E.64 R24, desc[UR8][R28.64] ;  /* 0x000000081c187981 */ /* 0x000f68000c1e1b00 */
[----:B------:R1:W5:Y:S01]  /*0c40*/  LDG.E.64 R6, desc[UR8][R20.64] ;  /* 0x0000000814067981 */ /* 0x000362000c1e1b00 */
[----:B0-----:R-:W-:Y:S01]  /*0c50*/  IMAD.WIDE R34, R11, 0x8, R20 ;  /* 0x000000080b227825 */ /* 0x001fe200078e0214 */
[----:B--2---:R-:W-:Y:S02]  /*0c60*/  DFMA R18, R22, R8, R18 ;  /* 0x000000081612722b */ /* 0x004fe40000000012 */
[----:B---3--:R-:W-:Y:S01]  /*0c70*/  DFMA R16, R8, R16, R36 ;  /* 0x000000100810722b */ /* 0x008fe20000000024 */
[----:B------:R-:W2:Y:S01]  /*0c80*/  LDG.E.64 R8, desc[UR8][R28.64+0x8] ;  /* 0x000008081c087981 */ /* 0x000ea2000c1e1b00 */
[----:B------:R-:W-:-:S04]  /*0c90*/  IMAD.WIDE R36, R10, 0x8, R28 ;  /* 0x000000080a247825 */ /* 0x000fc800078e021c */
[----:B------:R-:W-:Y:S01]  /*0ca0*/  IMAD.WIDE R22, R11, 0x8, R34 ;  /* 0x000000080b167825 */ /* 0x000fe200078e0222 */
[----:B----4-:R-:W-:-:S03]  /*0cb0*/  DFMA R26, R26, R12, R18 ;  /* 0x0000000c1a1a722b */ /* 0x010fc60000000012 */
[----:B-1----:R-:W-:Y:S01]  /*0cc0*/  IMAD.WIDE R20, R10, 0x8, R36 ;  /* 0x000000080a147825 */ /* 0x002fe200078e0224 */
[----:B-----5:R-:W-:Y:S01]  /*0cd0*/  DFMA R12, R12, R14, R16 ;  /* 0x0000000e0c0c722b */ /* 0x020fe20000000010 */
[----:B------:R-:W3:Y:S04]  /*0ce0*/  LDG.E.64 R18, desc[UR8][R36.64+0x8] ;  /* 0x0000080824127981 */ /* 0x000ee8000c1e1b00 */
[----:B------:R-:W4:Y:S04]  /*0cf0*/  LDG.E.64 R14, desc[UR8][R36.64] ;  /* 0x00000008240e7981 */ /* 0x000f28000c1e1b00 */
[----:B------:R0:W4:Y:S01]  /*0d00*/  LDG.E.64 R16, desc[UR8][R34.64] ;  /* 0x0000000822107981 */ /* 0x000122000c1e1b00 */
[----:B------:R-:W-:-:S03]  /*0d10*/  DFMA R24, R24, R6, R26 ;  /* 0x000000061818722b */ /* 0x000fc6000000001a */
[----:B------:R-:W5:Y:S04]  /*0d20*/  LDG.E.64 R26, desc[UR8][R20.64] ;  /* 0x00000008141a7981 */ /* 0x000f68000c1e1b00 */
[----:B------:R1:W5:Y:S04]  /*0d30*/  LDG.E.64 R28, desc[UR8][R22.64] ;  /* 0x00000008161c7981 */ /* 0x000368000c1e1b00 */
[----:B------:R-:W5:Y:S01]  /*0d40*/  LDG.E.64 R30, desc[UR8][R20.64+0x8] ;  /* 0x00000808141e7981 */ /* 0x000f62000c1e1b00 */
[----:B--2---:R-:W-:Y:S01]  /*0d50*/  DFMA R8, R6, R8, R12 ;  /* 0x000000080608722b */ /* 0x004fe2000000000c */
[----:B------:R-:W-:-:S04]  /*0d60*/  IMAD.WIDE R6, R10, 0x8, R20 ;  /* 0x000000080a067825 */ /* 0x000fc800078e0214 */
[----:B------:R-:W-:-:S04]  /*0d70*/  IMAD.WIDE R12, R11, 0x8, R22 ;  /* 0x000000080b0c7825 */ /* 0x000fc800078e0216 */
[----:B0-----:R-:W-:-:S04]  /*0d80*/  IMAD.WIDE R34, R10, 0x8, R6 ;  /* 0x000000080a227825 */ /* 0x001fc800078e0206 */
[----:B-1----:R-:W-:-:S05]  /*0d90*/  IMAD.WIDE R22, R11, 0x8, R12 ;  /* 0x000000080b167825 */ /* 0x002fca00078e020c */
[----:B------:R-:W2:Y:S01]  /*0da0*/  LDG.E.64 R20, desc[UR8][R22.64] ;  /* 0x0000000816147981 */ /* 0x000ea2000c1e1b00 */
[----:B----4-:R-:W-:Y:S02]  /*0db0*/  DFMA R14, R14, R16, R24 ;  /* 0x000000100e0e722b */ /* 0x010fe40000000018 */
[----:B---3--:R-:W-:Y:S01]  /*0dc0*/  DFMA R18, R16, R18, R8 ;  /* 0x000000121012722b */ /* 0x008fe20000000008 */
[----:B------:R-:W3:Y:S04]  /*0dd0*/  LDG.E.64 R24, desc[UR8][R6.64+0x8] ;  /* 0x0000080806187981 */ /* 0x000ee8000c1e1b00 */
[----:B------:R0:W4:Y:S04]  /*0de0*/  LDG.E.64 R16, desc[UR8][R6.64] ;  /* 0x0000000806107981 */ /* 0x000128000c1e1b00 */
[----:B------:R-:W4:Y:S01]  /*0df0*/  LDG.E.64 R8, desc[UR8][R12.64] ;  /* 0x000000080c087981 */ /* 0x000f22000c1e1b00 */
[----:B-----5:R-:W-:-:S02]  /*0e00*/  DFMA R14, R26, R28, R14 ;  /* 0x0000001c1a0e722b */ /* 0x020fc4000000000e */
[----:B------:R-:W-:Y:S01]  /*0e10*/  DFMA R18, R28, R30, R18 ;  /* 0x0000001e1c12722b */ /* 0x000fe20000000012 */
[----:B------:R-:W5:Y:S01]  /*0e20*/  LDG.E.64 R26, desc[UR8][R34.64+0x8] ;  /* 0x00000808221a7981 */ /* 0x000f62000c1e1b00 */
[----:B------:R-:W-:-:S03]  /*0e30*/  IMAD.WIDE R30, R10, 0x8, R34 ;  /* 0x000000080a1e7825 */ /* 0x000fc600078e0222 */
[----:B------:R-:W2:Y:S01]  /*0e40*/  LDG.E.64 R28, desc[UR8][R34.64] ;  /* 0x00000008221c7981 */ /* 0x000ea2000c1e1b00 */
[----:B0-----:R-:W-:-:S03]  /*0e50*/  IMAD.WIDE R6, R11, 0x8, R22 ;  /* 0x000000080b067825 */ /* 0x001fc600078e0216 */
[----:B------:R-:W5:Y:S04]  /*0e60*/  LDG.E.64 R12, desc[UR8][R30.64] ;  /* 0x000000081e0c7981 */ /* 0x000f68000c1e1b00 */
[----:B------:R-:W5:Y:S04]  /*0e70*/  LDG.E.64 R6, desc[UR8][R6.64] ;  /* 0x0000000806067981 */ /* 0x000f68000c1e1b00 */
[----:B------:R-:W5:Y:S01]  /*0e80*/  LDG.E.64 R36, desc[UR8][R30.64+0x8] ;  /* 0x000008081e247981 */ /* 0x000f62000c1e1b00 */
[----:B------:R-:W-:-:S04]  /*0e90*/  IADD3 R3, PT, PT, R3, 0x8, RZ ;  /* 0x0000000803037810 */ /* 0x000fc80007ffe0ff */
[----:B------:R-:W-:Y:S02]  /*0ea0*/  ISETP.NE.AND P0, PT, R3, RZ, PT ;  /* 0x000000ff0300720c */ /* 0x000fe40003f05270 */
[----:B------:R-:W-:Y:S02]  /*0eb0*/  LEA R5, R10, R5, 0x3 ;  /* 0x000000050a057211 */ /* 0x000fe400078e18ff */
[----:B------:R-:W-:Y:S01]  /*0ec0*/  LEA R32, R11, R32, 0x3 ;  /* 0x000000200b207211 */ /* 0x000fe200078e18ff */
[----:B----4-:R-:W-:Y:S02]  /*0ed0*/  DFMA R14, R16, R8, R14 ;  /* 0x00000008100e722b */ /* 0x010fe4000000000e */
[----:B---3--:R-:W-:-:S06]  /*0ee0*/  DFMA R18, R8, R24, R18 ;  /* 0x000000180812722b */ /* 0x008fcc0000000012 */
[----:B--2---:R-:W-:Y:S02]  /*0ef0*/  DFMA R14, R28, R20, R14 ;  /* 0x000000141c0e722b */ /* 0x004fe4000000000e */
[----:B-----5:R-:W-:-:S06]  /*0f00*/  DFMA R26, R20, R26, R18 ;  /* 0x0000001a141a722b */ /* 0x020fcc0000000012 */
[----:B------:R-:W-:Y:S02]  /*0f10*/  DFMA R18, R12, R6, R14 ;  /* 0x000000060c12722b */ /* 0x000fe4000000000e */
[----:B------:R-:W-:Y:S01]  /*0f20*/  DFMA R36, R6, R36, R26 ;  /* 0x000000240624722b */ /* 0x000fe2000000001a */
[----:B------:R-:W-:Y:S10]  /*0f30*/  @P0 BRA `(.L_x_8) ;  /* 0xfffffffc00040947 */ /* 0x000ff4000383ffff */
.L_x_7:
[----:B------:R-:W-:Y:S05]  /*0f40*/  @!P1 BRA `(.L_x_6) ;  /* 0x00000004001c9947 */ /* 0x000fea0003800000 */
[----:B------:R-:W-:Y:S02]  /*0f50*/  ISETP.GE.U32.AND P0, PT, R4, 0x4, PT ;  /* 0x000000040400780c */ /* 0x000fe40003f06070 */
[----:B------:R-:W-:-:S04]  /*0f60*/  LOP3.LUT R3, R2, 0x3, RZ, 0xc0, !PT ;  /* 0x0000000302037812 */ /* 0x000fc800078ec0ff */
[----:B------:R-:W-:-:S07]  /*0f70*/  ISETP.NE.AND P1, PT, R3, RZ, PT ;  /* 0x000000ff0300720c */ /* 0x000fce0003f25270 */
[----:B------:R-:W-:Y:S06]  /*0f80*/  @!P0 BRA `(.L_x_9) ;  /* 0x0000000000848947 */ /* 0x000fec0003800000 */
[----:B------:R-:W0:Y:S01]  /*0f90*/  LDC.64 R4, c[0x0][0x380] ;  /* 0x0000e000ff047b82 */ /* 0x000e220000000a00 */
[C---:B------:R-:W-:Y:S02]  /*0fa0*/  IMAD R9, R33.reuse, R10, UR4 ;  /* 0x0000000421097e24 */ /* 0x040fe4000f8e020a */
[----:B------:R-:W-:-:S05]  /*0fb0*/  IMAD R13, R33, R11, R0 ;  /* 0x0000000b210d7224 */ /* 0x000fca00078e0200 */
[----:B------:R-:W1:Y:S01]  /*0fc0*/  LDC.64 R6, c[0x0][0x388] ;  /* 0x0000e200ff067b82 */ /* 0x000e620000000a00 */
[----:B0-----:R-:W-:-:S05]  /*0fd0*/  IMAD.WIDE R4, R9, 0x8, R4 ;  /* 0x0000000809047825 */ /* 0x001fca00078e0204 */
[----:B------:R-:W2:Y:S01]  /*0fe0*/  LDG.E.64 R28, desc[UR8][R4.64] ;  /* 0x00000008041c7981 */ /* 0x000ea2000c1e1b00 */
[----:B-1----:R-:W-:-:S03]  /*0ff0*/  IMAD.WIDE R6, R13, 0x8, R6 ;  /* 0x000000080d067825 */ /* 0x002fc600078e0206 */
[----:B------:R-:W3:Y:S04]  /*1000*/  LDG.E.64 R26, desc[UR8][R4.64+0x8] ;  /* 0x00000808041a7981 */ /* 0x000ee8000c1e1b00 */
[----:B------:R0:W2:Y:S01]  /*1010*/  LDG.E.64 R24, desc[UR8][R6.64] ;  /* 0x0000000806187981 */ /* 0x0000a2000c1e1b00 */
[----:B------:R-:W-:-:S04]  /*1020*/  IMAD.WIDE R34, R10, 0x8, R4 ;  /* 0x000000080a227825 */ /* 0x000fc800078e0204 */
[----:B------:R-:W-:Y:S01]  /*1030*/  IMAD.WIDE R8, R11, 0x8, R6 ;  /* 0x000000080b087825 */ /* 0x000fe200078e0206 */
[----:B------:R-:W4:Y:S04]  /*1040*/  LDG.E.64 R22, desc[UR8][R34.64] ;  /* 0x0000000822167981 */ /* 0x000f28000c1e1b00 */
[----:B------:R-:W4:Y:S01]  /*1050*/  LDG.E.64 R16, desc[UR8][R8.64] ;  /* 0x0000000808107981 */ /* 0x000f22000c1e1b00 */
[----:B------:R-:W-:-:S03]  /*1060*/  IMAD.WIDE R30, R10, 0x8, R34 ;  /* 0x000000080a1e7825 */ /* 0x000fc600078e0222 */
[----:B------:R-:W5:Y:S01]  /*1070*/  LDG.E.64 R20, desc[UR8][R34.64+0x8] ;  /* 0x0000080822147981 */ /* 0x000f62000c1e1b00 */
[----:B0-----:R-:W-:-:S03]  /*1080*/  IMAD.WIDE R6, R11, 0x8, R8 ;  /* 0x000000080b067825 */ /* 0x001fc600078e0208 */
[----:B------:R-:W5:Y:S04]  /*1090*/  LDG.E.64 R14, desc[UR8][R30.64] ;  /* 0x000000081e0e7981 */ /* 0x000f68000c1e1b00 */
[----:B------:R-:W5:Y:S01]  /*10a0*/  LDG.E.64 R8, desc[UR8][R6.64] ;  /* 0x0000000806087981 */ /* 0x000f62000c1e1b00 */
[----:B------:R-:W-:-:S03]  /*10b0*/  IMAD.WIDE R4, R11, 0x8, R6 ;  /* 0x000000080b047825 */ /* 0x000fc600078e0206 */
[----:B------:R0:W5:Y:S04]  /*10c0*/  LDG.E.64 R12, desc[UR8][R30.64+0x8] ;  /* 0x000008081e0c7981 */ /* 0x000168000c1e1b00 */
[----:B------:R-:W5:Y:S01]  /*10d0*/  LDG.E.64 R4, desc[UR8][R4.64] ;  /* 0x0000000804047981 */ /* 0x000f62000c1e1b00 */
[----:B0-----:R-:W-:-:S05]  /*10e0*/  IMAD.WIDE R30, R10, 0x8, R30 ;  /* 0x000000080a1e7825 */ /* 0x001fca00078e021e */
[----:B------:R-:W5:Y:S04]  /*10f0*/  LDG.E.64 R6, desc[UR8][R30.64] ;  /* 0x000000081e067981 */ /* 0x000f68000c1e1b00 */
[----:B------:R-:W5:Y:S01]  /*1100*/  LDG.E.64 R34, desc[UR8][R30.64+0x8] ;  /* 0x000008081e227981 */ /* 0x000f62000c1e1b00 */
[----:B------:R-:W-:Y:S01]  /*1110*/  IADD3 R33, PT, PT, R33, 0x4, RZ ;  /* 0x0000000421217810 */ /* 0x000fe20007ffe0ff */
[----:B--2---:R-:W-:Y:S02]  /*1120*/  DFMA R28, R28, R24, R18 ;  /* 0x000000181c1c722b */ /* 0x004fe40000000012 */
[----:B---3--:R-:W-:-:S06]  /*1130*/  DFMA R26, R24, R26, R36 ;  /* 0x0000001a181a722b */ /* 0x008fcc0000000024 */
[----:B----4-:R-:W-:Y:S02]  /*1140*/  DFMA R22, R22, R16, R28 ;  /* 0x000000101616722b */ /* 0x010fe4000000001c */
[----:B-----5:R-:W-:-:S06]  /*1150*/  DFMA R20, R16, R20, R26 ;  /* 0x000000141014722b */ /* 0x020fcc000000001a */
[----:B------:R-:W-:Y:S02]  /*1160*/  DFMA R14, R14, R8, R22 ;  /* 0x000000080e0e722b */ /* 0x000fe40000000016 */
[----:B------:R-:W-:-:S06]  /*1170*/  DFMA R12, R8, R12, R20 ;  /* 0x0000000c080c722b */ /* 0x000fcc0000000014 */
[----:B------:R-:W-:Y:S02]  /*1180*/  DFMA R18, R6, R4, R14 ;  /* 0x000000040612722b */ /* 0x000fe4000000000e */
[----:B------:R-:W-:-:S11]  /*1190*/  DFMA R36, R4, R34, R12 ;  /* 0x000000220424722b */ /* 0x000fd6000000000c */
.L_x_9:
[----:B------:R-:W-:Y:S05]  /*11a0*/  @!P1 BRA `(.L_x_6) ;  /* 0x0000000000849947 */ /* 0x000fea0003800000 */
[----:B------:R-:W0:Y:S01]  /*11b0*/  LDC.64 R4, c[0x0][0x380] ;  /* 0x0000e000ff047b82 */ /* 0x000e220000000a00 */
[----:B------:R-:W-:Y:S02]  /*11c0*/  ISETP.NE.AND P0, PT, R3, 0x1, PT ;  /* 0x000000010300780c */ /* 0x000fe40003f05270 */
[----:B------:R-:W-:-:S04]  /*11d0*/  LOP3.LUT R2, R2, 0x1, RZ, 0xc0, !PT ;  /* 0x0000000102027812 */ /* 0x000fc800078ec0ff */
[----:B------:R-:W-:Y:S01]  /*11e0*/  ISETP.NE.U32.AND P1, PT, R2, 0x1, PT ;  /* 0x000000010200780c */ /* 0x000fe20003f25070 */
[----:B------:R-:W1:Y:S06]  /*11f0*/  LDC.64 R6, c[0x0][0x388] ;  /* 0x0000e200ff067b82 */ /* 0x000e6c0000000a00 */
[C---:B------:R-:W-:Y:S02]  /*1200*/  @P0 IMAD R25, R33.reuse, R10, UR4 ;  /* 0x0000000421190e24 */ /* 0x040fe4000f8e020a */
[----:B------:R-:W2:Y:S01]  /*1210*/  LDC.64 R20, c[0x0][0x380] ;  /* 0x0000e000ff147b82 */ /* 0x000ea20000000a00 */
[C---:B------:R-:W-:Y:S01]  /*1220*/  @P0 IMAD R27, R33.reuse, R11, R0 ;  /* 0x0000000b211b0224 */ /* 0x040fe200078e0200 */
[----:B------:R-:W-:-:S06]  /*1230*/  @P0 IADD3 R33, PT, PT, R33, 0x2, RZ ;  /* 0x0000000221210810 */ /* 0x000fcc0007ffe0ff */
[----:B------:R-:W3:Y:S01]  /*1240*/  LDC.64 R8, c[0x0][0x388] ;  /* 0x0000e200ff087b82 */ /* 0x000ee20000000a00 */
[----:B0-----:R-:W-:-:S05]  /*1250*/  @P0 IMAD.WIDE R24, R25, 0x8, R4 ;  /* 0x0000000819180825 */ /* 0x001fca00078e0204 */
[----:B------:R-:W4:Y:S01]  /*1260*/  @P0 LDG.E.64 R2, desc[UR8][R24.64] ;  /* 0x0000000818020981 */ /* 0x000f22000c1e1b00 */
[----:B-1----:R-:W-:-:S03]  /*1270*/  @P0 IMAD.WIDE R26, R27, 0x8, R6 ;  /* 0x000000081b1a0825 */ /* 0x002fc600078e0206 */
[----:B------:R-:W5:Y:S04]  /*1280*/  @P0 LDG.E.64 R6, desc[UR8][R24.64+0x8] ;  /* 0x0000080818060981 */ /* 0x000f68000c1e1b00 */
[----:B------:R-:W4:Y:S01]  /*1290*/  @P0 LDG.E.64 R4, desc[UR8][R26.64] ;  /* 0x000000081a040981 */ /* 0x000f22000c1e1b00 */
[----:B------:R-:W-:-:S04]  /*12a0*/  @P0 IMAD.WIDE R12, R11, 0x8, R26 ;  /* 0x000000080b0c0825 */ /* 0x000fc800078e021a */
[----:B------:R-:W-:Y:S02]  /*12b0*/  @P0 IMAD.WIDE R28, R10, 0x8, R24 ;  /* 0x000000080a1c0825 */ /* 0x000fe400078e0218 */
[----:B------:R-:W5:Y:S02]  /*12c0*/  @P0 LDG.E.64 R12, desc[UR8][R12.64] ;  /* 0x000000080c0c0981 */ /* 0x000f64000c1e1b00 */
[C---:B------:R-:W-:Y:S02]  /*12d0*/  @!P1 IMAD R23, R33.reuse, R10, UR4 ;  /* 0x0000000421179e24 */ /* 0x040fe4000f8e020a */
[----:B------:R-:W-:Y:S01]  /*12e0*/  @!P1 IMAD R33, R33, R11, R0 ;  /* 0x0000000b21219224 */ /* 0x000fe200078e0200 */
[----:B------:R-:W5:Y:S01]  /*12f0*/  @P0 LDG.E.64 R16, desc[UR8][R28.64] ;  /* 0x000000081c100981 */ /* 0x000f62000c1e1b00 */
[----:B--2---:R-:W-:-:S03]  /*1300*/  @!P1 IMAD.WIDE R20, R23, 0x8, R20 ;  /* 0x0000000817149825 */ /* 0x004fc600078e0214 */
[----:B------:R-:W2:Y:S01]  /*1310*/  @P0 LDG.E.64 R14, desc[UR8][R28.64+0x8] ;  /* 0x000008081c0e0981 */ /* 0x000ea2000c1e1b00 */
[----:B---3--:R-:W-:-:S03]  /*1320*/  @!P1 IMAD.WIDE R22, R33, 0x8, R8 ;  /* 0x0000000821169825 */ /* 0x008fc600078e0208 */
[----:B------:R-:W3:Y:S04]  /*1330*/  @!P1 LDG.E.64 R8, desc[UR8][R20.64] ;  /* 0x0000000814089981 */ /* 0x000ee8000c1e1b00 */
[----:B------:R-:W3:Y:S04]  /*1340*/  @!P1 LDG.E.64 R22, desc[UR8][R22.64] ;  /* 0x0000000816169981 */ /* 0x000ee8000c1e1b00 */
[----:B------:R-:W3:Y:S01]  /*1350*/  @!P1 LDG.E.64 R24, desc[UR8][R20.64+0x8] ;  /* 0x0000080814189981 */ /* 0x000ee2000c1e1b00 */
[----:B----4-:R-:W-:Y:S02]  /*1360*/  @P0 DFMA R2, R2, R4, R18 ;  /* 0x000000040202022b */ /* 0x010fe40000000012 */
[----:B-----5:R-:W-:-:S06]  /*1370*/  @P0 DFMA R6, R4, R6, R36 ;  /* 0x000000060406022b */ /* 0x020fcc0000000024 */
[----:B------:R-:W-:Y:S02]  /*1380*/  @P0 DFMA R18, R16, R12, R2 ;  /* 0x0000000c1012022b */ /* 0x000fe40000000002 */
[----:B--2---:R-:W-:-:S06]  /*1390*/  @P0 DFMA R36, R12, R14, R6 ;  /* 0x0000000e0c24022b */ /* 0x004fcc0000000006 */
[----:B---3--:R-:W-:Y:S02]  /*13a0*/  @!P1 DFMA R18, R8, R22, R18 ;  /* 0x000000160812922b */ /* 0x008fe40000000012 */
[----:B------:R-:W-:-:S11]  /*13b0*/  @!P1 DFMA R36, R22, R24, R36 ;  /* 0x000000181624922b */ /* 0x000fd60000000024 */
.L_x_6:
[----:B------:R-:W0:Y:S01]  /*13c0*/  LDC.64 R2, c[0x0][0x390] ;  /* 0x0000e400ff027b82 */ /* 0x000e220000000a00 */
[----:B------:R-:W-:-:S04]  /*13d0*/  IMAD R5, R11, UR4, R0 ;  /* 0x000000040b057c24 */ /* 0x000fc8000f8e0200 */
[----:B0-----:R-:W-:-:S05]  /*13e0*/  IMAD.WIDE R2, R5, 0x8, R2 ;  /* 0x0000000805027825 */ /* 0x001fca00078e0202 */
[----:B------:R-:W-:Y:S01]  /*13f0*/  STG.E.64 desc[UR8][R2.64], R18 ;  /* 0x0000001202007986 */ /* 0x000fe2000c101b08 */
[----:B------:R-:W-:-:S05]  /*1400*/  IMAD.WIDE R4, R11, 0x8, R2 ;  /* 0x000000080b047825 */ /* 0x000fca00078e0202 */
[----:B------:R-:W-:Y:S01]  /*1410*/  STG.E.64 desc[UR8][R4.64], R36 ;  /* 0x0000002404007986 */ /* 0x000fe2000c101b08 */
[----:B------:R-:W-:Y:S05]  /*1420*/  EXIT ;  /* 0x000000000000794d */ /* 0x000fea0003800000 */
.L_x_5:
[----:B------:R-:W-:-:S13]  /*1430*/  ISETP.LE.OR P0, PT, R10, UR4, P0 ;  /* 0x000000040a007c0c */ /* 0x000fda0008703670 */
[----:B------:R-:W-:Y:S05]  /*1440*/  @P0 BRA `(.L_x_10) ;  /* 0x0000000c00240947 */ /* 0x000fea0003800000 */
[----:B------:R-:W0:Y:S01]  /*1450*/  LDC R3, c[0x0][0x3a0] ;  /* 0x0000e800ff037b82 */ /* 0x000e220000000800 */
[----:B------:R-:W-:Y:S02]  /*1460*/  CS2R R24, SRZ ;  /* 0x0000000000187805 */ /* 0x000fe4000001ff00 */
[----:B------:R-:W-:Y:S02]  /*1470*/  CS2R R20, SRZ ;  /* 0x0000000000147805 */ /* 0x000fe4000001ff00 */
[----:B0-----:R-:W-:-:S13]  /*1480*/  ISETP.GE.AND P0, PT, R3, 0x1, PT ;  /* 0x000000010300780c */ /* 0x001fda0003f06270 */
[----:B------:R-:W-:Y:S05]  /*1490*/  @!P0 BRA `(.L_x_11) ;  /* 0x0000000800f08947 */ /* 0x000fea0003800000 */
[----:B------:R-:W-:Y:S02]  /*14a0*/  ISETP.GE.U32.AND P0, PT, R3, 0x8, PT ;  /* 0x000000080300780c */ /* 0x000fe40003f06070 */
[----:B------:R-:W-:Y:S02]  /*14b0*/  CS2R R20, SRZ ;  /* 0x0000000000147805 */ /* 0x000fe4000001ff00 */
[----:B------:R-:W-:Y:S02]  /*14c0*/  MOV R6, RZ ;  /* 0x000000ff00067202 */ /* 0x000fe40000000f00 */
[----:B------:R-:W-:-:S07]  /*14d0*/  CS2R R24, SRZ ;  /* 0x0000000000187805 */ /* 0x000fce000001ff00 */
[----:B------:R-:W-:Y:S05]  /*14e0*/  @!P0 BRA `(.L_x_12) ;  /* 0x0000000400788947 */ /* 0x000fea0003800000 */
[----:B------:R-:W-:Y:S01]  /*14f0*/  IMAD R7, R5, UR5, R5 ;  /* 0x0000000505077c24 */ /* 0x000fe2000f8e0205 */
[----:B------:R-:W-:Y:S02]  /*1500*/  LOP3.LUT R6, R3, 0x7ffffff8, RZ, 0xc0, !PT ;  /* 0x7ffffff803067812 */ /* 0x000fe400078ec0ff */
[----:B------:R-:W-:Y:S02]  /*1510*/  CS2R R20, SRZ ;  /* 0x0000000000147805 */ /* 0x000fe4000001ff00 */
[----:B------:R-:W-:Y:S02]  /*1520*/  MOV R5, UR4 ;  /* 0x0000000400057c02 */ /* 0x000fe40008000f00 */
[----:B------:R-:W-:Y:S02]  /*1530*/  IADD3 R12, PT, PT, R7, R36, RZ ;  /* 0x00000024070c7210 */ /* 0x000fe40007ffe0ff */
[----:B------:R-:W-:Y:S02]  /*1540*/  MOV R36, R0 ;  /* 0x0000000000247202 */ /* 0x000fe40000000f00 */
[----:B------:R-:W-:Y:S01]  /*1550*/  MOV R8, R2 ;  /* 0x0000000200087202 */ /* 0x000fe20000000f00 */
[C-C-:B------:R-:W-:Y:S01]  /*1560*/  IMAD R33, R11.reuse, 0x3, R12.reuse ;  /* 0x000000030b217824 */ /* 0x140fe200078e020c */
[----:B------:R-:W-:Y:S01]  /*1570*/  IADD3 R4, PT, PT, -R6, RZ, RZ ;  /* 0x000000ff06047210 */ /* 0x000fe20007ffe1ff */
[C-C-:B------:R-:W-:Y:S01]  /*1580*/  IMAD R35, R11.reuse, 0x5, R12.reuse ;  /* 0x000000050b237824 */ /* 0x140fe200078e020c */
[----:B------:R-:W-:Y:S01]  /*1590*/  IADD3 R9, PT, PT, R12, R11, RZ ;  /* 0x0000000b0c097210 */ /* 0x000fe20007ffe0ff */
[C-C-:B------:R-:W-:Y:S01]  /*15a0*/  IMAD R7, R11.reuse, 0x6, R12.reuse ;  /* 0x000000060b077824 */ /* 0x140fe200078e020c */
[CC--:B------:R-:W-:Y:S01]  /*15b0*/  LEA R32, R11.reuse, R12.reuse, 0x1 ;  /* 0x0000000c0b207211 */ /* 0x0c0fe200078e08ff */
[C---:B------:R-:W-:Y:S01]  /*15c0*/  IMAD R37, R11.reuse, 0x7, R12 ;  /* 0x000000070b257824 */ /* 0x040fe200078e020c */
[----:B------:R-:W-:-:S07]  /*15d0*/  LEA R34, R11, R12, 0x2 ;  /* 0x0000000c0b227211 */ /* 0x000fce00078e10ff */
.L_x_13:
[----:B------:R-:W0:Y:S08]  /*15e0*/  LDC.64 R12, c[0x0][0x388] ;  /* 0x0000e200ff0c7b82 */ /* 0x000e300000000a00 */
[----:B------:R-:W1:Y:S01]  /*15f0*/  LDC.64 R16, c[0x0][0x380] ;  /* 0x0000e000ff107b82 */ /* 0x000e620000000a00 */
[----:B0-----:R-:W-:-:S04]  /*1600*/  IMAD.WIDE.U32 R30, R8, 0x8, R12 ;  /* 0x00000008081e7825 */ /* 0x001fc800078e000c */
[----:B------:R-:W-:Y:S02]  /*1610*/  IMAD.WIDE R26, R36, 0x8, R12 ;  /* 0x00000008241a7825 */ /* 0x000fe400078e020c */
[----:B------:R-:W2:Y:S02]  /*1620*/  LDG.E.64 R30, desc[UR8][R30.64] ;  /* 0x000000081e1e7981 */ /* 0x000ea4000c1e1b00 */
[----:B-1----:R-:W-:Y:S02]  /*1630*/  IMAD.WIDE R16, R5, 0x8, R16 ;  /* 0x0000000805107825 */ /* 0x002fe400078e0210 */
[----:B------:R0:W3:Y:S04]  /*1640*/  LDG.E.64 R14, desc[UR8][R26.64] ;  /* 0x000000081a0e7981 */ /* 0x0000e8000c1e1b00 */
[----:B------:R1:W2:Y:S01]  /*1650*/  LDG.E.64 R18, desc[UR8][R16.64] ;  /* 0x0000000810127981 */ /* 0x0002a2000c1e1b00 */
[----:B0-----:R-:W-:-:S04]  /*1660*/  IMAD.WIDE R26, R11, 0x8, R26 ;  /* 0x000000080b1a7825 */ /* 0x001fc800078e021a */
[----:B-1----:R-:W-:Y:S01]  /*1670*/  IMAD.WIDE R16, R10, 0x8, R16 ;  /* 0x000000080a107825 */ /* 0x002fe200078e0210 */
[----:B------:R-:W4:Y:S04]  /*1680*/  LDG.E.64 R22, desc[UR8][R26.64] ;  /* 0x000000081a167981 */ /* 0x000f28000c1e1b00 */
[----:B------:R-:W4:Y:S01]  /*1690*/  LDG.E.64 R28, desc[UR8][R16.64] ;  /* 0x00000008101c7981 */ /* 0x000f22000c1e1b00 */
[C---:B--2---:R-:W-:Y:S02]  /*16a0*/  DFMA R30, R18.reuse, R30, R20 ;  /* 0x0000001e121e722b */ /* 0x044fe40000000014 */
[----:B---3--:R-:W-:Y:S01]  /*16b0*/  DFMA R14, R18, R14, R24 ;  /* 0x0000000e120e722b */ /* 0x008fe20000000018 */
[----:B------:R-:W-:-:S04]  /*16c0*/  IMAD.WIDE.U32 R20, R9, 0x8, R12 ;  /* 0x0000000809147825 */ /* 0x000fc800078e000c */
[----:B------:R-:W-:Y:S02]  /*16d0*/  IMAD.WIDE.U32 R24, R32, 0x8, R12 ;  /* 0x0000000820187825 */ /* 0x000fe400078e000c */
[----:B------:R-:W2:Y:S02]  /*16e0*/  LDG.E.64 R20, desc[UR8][R20.64] ;  /* 0x0000000814147981 */ /* 0x000ea4000c1e1b00 */
[C---:B------:R-:W-:Y:S02]  /*16f0*/  IMAD.WIDE R18, R10.reuse, 0x8, R16 ;  /* 0x000000080a127825 */ /* 0x040fe400078e0210 */
[----:B------:R-:W3:Y:S01]  /*1700*/  LDG.E.64 R24, desc[UR8][R24.64] ;  /* 0x0000000818187981 */ /* 0x000ee2000c1e1b00 */
[C---:B----4-:R-:W-:Y:S01]  /*1710*/  DFMA R22, R28.reuse, R22, R14 ;  /* 0x000000161c16722b */ /* 0x050fe2000000000e */
[----:B------:R-:W-:Y:S02]  /*1720*/  IMAD.WIDE R14, R11, 0x8, R26 ;  /* 0x000000080b0e7825 */ /* 0x000fe400078e021a */
[----:B------:R-:W3:Y:S04]  /*1730*/  LDG.E.64 R16, desc[UR8][R18.64] ;  /* 0x0000000812107981 */ /* 0x000ee8000c1e1b00 */
[----:B------:R-:W4:Y:S01]  /*1740*/  LDG.E.64 R26, desc[UR8][R14.64] ;  /* 0x000000080e1a7981 */ /* 0x000f22000c1e1b00 */
[----:B--2---:R-:W-:Y:S01]  /*1750*/  DFMA R20, R28, R20, R30 ;  /* 0x000000141c14722b */ /* 0x004fe2000000001e */
[----:B------:R-:W-:-:S04]  /*1760*/  IMAD.WIDE R28, R10, 0x8, R18 ;  /* 0x000000080a1c7825 */ /* 0x000fc800078e0212 */
[----:B------:R-:W-:-:S03]  /*1770*/  IMAD.WIDE R30, R11, 0x8, R14 ;  /* 0x000000080b1e7825 */ /* 0x000fc600078e020e */
[C---:B---3--:R-:W-:Y:S02]  /*1780*/  DFMA R24, R16.reuse, R24, R20 ;  /* 0x000000181018722b */ /* 0x048fe40000000014 */
[----:B------:R0:W2:Y:S01]  /*1790*/  LDG.E.64 R20, desc[UR8][R30.64] ;  /* 0x000000081e147981 */ /* 0x0000a2000c1e1b00 */
[----:B----4-:R-:W-:Y:S01]  /*17a0*/  DFMA R26, R16, R26, R22 ;  /* 0x0000001a101a722b */ /* 0x010fe20000000016 */
[----:B------:R-:W-:Y:S02]  /*17b0*/  IMAD.WIDE.U32 R16, R33, 0x8, R12 ;  /* 0x0000000821107825 */ /* 0x000fe400078e000c */
[----:B------:R1:W2:Y:S04]  /*17c0*/  LDG.E.64 R22, desc[UR8][R28.64] ;  /* 0x000000081c167981 */ /* 0x0002a8000c1e1b00 */
[----:B------:R-:W3:Y:S01]  /*17d0*/  LDG.E.64 R16, desc[UR8][R16.64] ;  /* 0x0000000810107981 */ /* 0x000ee2000c1e1b00 */
[----:B0-----:R-:W-:-:S04]  /*17e0*/  IMAD.WIDE R30, R11, 0x8, R30 ;  /* 0x000000080b1e7825 */ /* 0x001fc800078e021e */
[----:B-1----:R-:W-:Y:S01]  /*17f0*/  IMAD.WIDE R28, R10, 0x8, R28 ;  /* 0x000000080a1c7825 */ /* 0x002fe200078e021c */
[----:B------:R-:W4:Y:S04]  /*1800*/  LDG.E.64 R18, desc[UR8][R30.64] ;  /* 0x000000081e127981 */ /* 0x000f28000c1e1b00 */
[----:B------:R-:W4:Y:S01]  /*1810*/  LDG.E.64 R14, desc[UR8][R28.64] ;  /* 0x000000081c0e7981 */ /* 0x000f22000c1e1b00 */
[C---:B--2---:R-:W-:Y:S02]  /*1820*/  DFMA R20, R22.reuse, R20, R26 ;  /* 0x000000141614722b */ /* 0x044fe4000000001a */
[----:B---3--:R-:W-:Y:S01]  /*1830*/  DFMA R16, R22, R16, R24 ;  /* 0x000000101610722b */ /* 0x008fe20000000018 */
[----:B------:R-:W-:-:S04]  /*1840*/  IMAD.WIDE.U32 R22, R34, 0x8, R12 ;  /* 0x0000000822167825 */ /* 0x000fc800078e000c */
[----:B------:R-:W-:Y:S01]  /*1850*/  IMAD.WIDE.U32 R26, R35, 0x8, R12 ;  /* 0x00000008231a7825 */ /* 0x000fe200078e000c */
[----:B----4-:R-:W-:Y:S02]  /*1860*/  DFMA R18, R14, R18, R20 ;  /* 0x000000120e12722b */ /* 0x010fe40000000014 */
[----:B------:R0:W2:Y:S01]  /*1870*/  LDG.E.64 R20, desc[UR8][R22.64] ;  /* 0x0000000816147981 */ /* 0x0000a2000c1e1b00 */
[----:B------:R-:W-:-:S03]  /*1880*/  IMAD.WIDE R24, R11, 0x8, R30 ;  /* 0x000000080b187825 */ /* 0x000fc600078e021e */
[----:B------:R-:W3:Y:S04]  /*1890*/  LDG.E.64 R26, desc[UR8][R26.64] ;  /* 0x000000081a1a7981 */ /* 0x000ee8000c1e1b00 */
[----:B------:R-:W4:Y:S01]  /*18a0*/  LDG.E.64 R30, desc[UR8][R24.64] ;  /* 0x00000008181e7981 */ /* 0x000f22000c1e1b00 */
[----:B0-----:R-:W-:-:S05]  /*18b0*/  IMAD.WIDE R22, R10, 0x8, R28 ;  /* 0x000000080a167825 */ /* 0x001fca00078e021c */
[----:B------:R-:W3:Y:S01]  /*18c0*/  LDG.E.64 R28, desc[UR8][R22.64] ;  /* 0x00000008161c7981 */ /* 0x000ee2000c1e1b00 */
[----:B--2---:R-:W-:Y:S01]  /*18d0*/  DFMA R16, R14, R20, R16 ;  /* 0x000000140e10722b */ /* 0x004fe20000000010 */
[----:B------:R-:W-:-:S06]  /*18e0*/  IMAD.WIDE.U32 R14, R7, 0x8, R12 ;  /* 0x00000008070e7825 */ /* 0x000fcc00078e000c */
[----:B------:R-:W2:Y:S01]  /*18f0*/  LDG.E.64 R14, desc[UR8][R14.64] ;  /* 0x000000080e0e7981 */ /* 0x000ea2000c1e1b00 */
[C---:B---3--:R-:W-:Y:S01]  /*1900*/  DFMA R26, R28.reuse, R26, R16 ;  /* 0x0000001a1c1a722b */ /* 0x048fe20000000010 */
[----:B------:R-:W-:Y:S01]  /*1910*/  IMAD.WIDE R16, R10, 0x8, R22 ;  /* 0x000000080a107825 */ /* 0x000fe200078e0216 */
[----:B----4-:R-:W-:-:S03]  /*1920*/  DFMA R18, R28, R30, R18 ;  /* 0x0000001e1c12722b */ /* 0x010fc60000000012 */
[----:B------:R-:W-:Y:S01]  /*1930*/  IMAD.WIDE R22, R11, 0x8, R24 ;  /* 0x000000080b167825 */ /* 0x000fe200078e0218 */
[----:B------:R-:W2:Y:S03]  /*1940*/  LDG.E.64 R28, desc[UR8][R16.64] ;  /* 0x00000008101c7981 */ /* 0x000ea6000c1e1b00 */
[----:B------:R-:W-:-:S04]  /*1950*/  IMAD.WIDE.U32 R30, R37, 0x8, R12 ;  /* 0x00000008251e7825 */ /* 0x000fc800078e000c */
[----:B------:R-:W-:Y:S01]  /*1960*/  IMAD.WIDE R12, R10, 0x8, R16 ;  /* 0x000000080a0c7825 */ /* 0x000fe200078e0210 */
[----:B------:R-:W3:Y:S04]  /*1970*/  LDG.E.64 R20, desc[UR8][R30.64] ;  /* 0x000000081e147981 */ /* 0x000ee8000c1e1b00 */
[----:B------:R0:W4:Y:S04]  /*1980*/  LDG.E.64 R16, desc[UR8][R22.64] ;  /* 0x0000000816107981 */ /* 0x000128000c1e1b00 */
[----:B------:R-:W3:Y:S01]  /*1990*/  LDG.E.64 R12, desc[UR8][R12.64] ;  /* 0x000000080c0c7981 */ /* 0x000ee2000c1e1b00 */
[----:B0-----:R-:W-:-:S05]  /*19a0*/  IMAD.WIDE R22, R11, 0x8, R22 ;  /* 0x000000080b167825 */ /* 0x001fca00078e0216 */
[----:B------:R-:W5:Y:S01]  /*19b0*/  LDG.E.64 R24, desc[UR8][R22.64] ;  /* 0x0000000816187981 */ /* 0x000f62000c1e1b00 */
[----:B------:R-:W-:-:S04]  /*19c0*/  IADD3 R4, PT, PT, R4, 0x8, RZ ;  /* 0x0000000804047810 */ /* 0x000fc80007ffe0ff */
[----:B------:R-:W-:Y:S02]  /*19d0*/  ISETP.NE.AND P0, PT, R4, RZ, PT ;  /* 0x000000ff0400720c */ /* 0x000fe40003f05270 */
[----:B------:R-:W-:Y:S02]  /*19e0*/  LEA R5, R10, R5, 0x3 ;  /* 0x000000050a057211 */ /* 0x000fe400078e18ff */
[C---:B------:R-:W-:Y:S02]  /*19f0*/  LEA R8, R11.reuse, R8, 0x3 ;  /* 0x000000080b087211 */ /* 0x040fe400078e18ff */
[C---:B------:R-:W-:Y:S02]  /*1a00*/  LEA R9, R11.reuse, R9, 0x3 ;  /* 0x000000090b097211 */ /* 0x040fe400078e18ff */
[C---:B------:R-:W-:Y:S02]  /*1a10*/  LEA R32, R11.reuse, R32, 0x3 ;  /* 0x000000200b207211 */ /* 0x040fe400078e18ff */
[----:B------:R-:W-:-:S02]  /*1a20*/  LEA R33, R11, R33, 0x3 ;  /* 0x000000210b217211 */ /* 0x000fc400078e18ff */
[C---:B------:R-:W-:Y:S02]  /*1a30*/  LEA R34, R11.reuse, R34, 0x3 ;  /* 0x000000220b227211 */ /* 0x040fe400078e18ff */
[C---:B------:R-:W-:Y:S02]  /*1a40*/  LEA R35, R11.reuse, R35, 0x3 ;  /* 0x000000230b237211 */ /* 0x040fe400078e18ff */
[C---:B------:R-:W-:Y:S02]  /*1a50*/  LEA R36, R11.reuse, R36, 0x3 ;  /* 0x000000240b247211 */ /* 0x040fe400078e18ff */
[C---:B------:R-:W-:Y:S02]  /*1a60*/  LEA R7, R11.reuse, R7, 0x3 ;  /* 0x000000070b077211 */ /* 0x040fe400078e18ff */
[----:B------:R-:W-:Y:S01]  /*1a70*/  LEA R37, R11, R37, 0x3 ;  /* 0x000000250b257211 */ /* 0x000fe200078e18ff */
[C---:B--2---:R-:W-:Y:S02]  /*1a80*/  DFMA R26, R28.reuse, R14, R26 ;  /* 0x0000000e1c1a722b */ /* 0x044fe4000000001a */
[----:B----4-:R-:W-:-:S06]  /*1a90*/  DFMA R18, R28, R16, R18 ;  /* 0x000000101c12722b */ /* 0x010fcc0000000012 */
[C---:B---3--:R-:W-:Y:S02]  /*1aa0*/  DFMA R20, R12.reuse, R20, R26 ;  /* 0x000000140c14722b */ /* 0x048fe4000000001a */
[----:B-----5:R-:W-:Y:S01]  /*1ab0*/  DFMA R24, R12, R24, R18 ;  /* 0x000000180c18722b */ /* 0x020fe20000000012 */
[----:B------:R-:W-:Y:S10]  /*1ac0*/  @P0 BRA `(.L_x_13) ;  /* 0xfffffff800c40947 */ /* 0x000ff4000383ffff */
.L_x_12:
[----:B------:R-:W-:-:S13]  /*1ad0*/  LOP3.LUT P0, R4, R3, 0x7, RZ, 0xc0, !PT ;  /* 0x0000000703047812 */ /* 0x000fda000780c0ff */
[----:B------:R-:W-:Y:S05]  /*1ae0*/  @!P0 BRA `(.L_x_11) ;  /* 0x00000004005c8947 */ /* 0x000fea0003800000 */
[----:B------:R-:W-:Y:S02]  /*1af0*/  ISETP.GE.U32.AND P0, PT, R4, 0x4, PT ;  /* 0x000000040400780c */ /* 0x000fe40003f06070 */
[----:B------:R-:W-:-:S04]  /*1b00*/  LOP3.LUT R7, R3, 0x3, RZ, 0xc0, !PT ;  /* 0x0000000303077812 */ /* 0x000fc800078ec0ff */
[----:B------:R-:W-:-:S07]  /*1b10*/  ISETP.NE.AND P1, PT, R7, RZ, PT ;  /* 0x000000ff0700720c */ /* 0x000fce0003f25270 */
[----:B------:R-:W-:Y:S06]  /*1b20*/  @!P0 BRA `(.L_x_14) ;  /* 0x0000000000a48947 */ /* 0x000fec0003800000 */
[----:B------:R-:W0:Y:S01]  /*1b30*/  LDC.64 R32, c[0x0][0x388] ;  /* 0x0000e200ff207b82 */ /* 0x000e220000000a00 */
[C---:B------:R-:W-:Y:S02]  /*1b40*/  IMAD R8, R6.reuse, R11, R2 ;  /* 0x0000000b06087224 */ /* 0x040fe400078e0202 */
[----:B------:R-:W-:-:S05]  /*1b50*/  IMAD R5, R6, R10, UR4 ;  /* 0x0000000406057e24 */ /* 0x000fca000f8e020a */
[----:B------:R-:W1:Y:S01]  /*1b60*/  LDC.64 R12, c[0x0][0x380] ;  /* 0x0000e000ff0c7b82 */ /* 0x000e620000000a00 */
[----:B0-----:R-:W-:-:S06]  /*1b70*/  IMAD.WIDE.U32 R18, R8, 0x8, R32 ;  /* 0x0000000808127825 */ /* 0x001fcc00078e0020 */
[----:B------:R-:W2:Y:S01]  /*1b80*/  LDG.E.64 R18, desc[UR8][R18.64] ;  /* 0x0000000812127981 */ /* 0x000ea2000c1e1b00 */
[----:B-1----:R-:W-:-:S05]  /*1b90*/  IMAD.WIDE R12, R5, 0x8, R12 ;  /* 0x00000008050c7825 */ /* 0x002fca00078e020c */
[----:B------:R-:W2:Y:S01]  /*1ba0*/  LDG.E.64 R4, desc[UR8][R12.64] ;  /* 0x000000080c047981 */ /* 0x000ea2000c1e1b00 */
[-C--:B------:R-:W-:Y:S01]  /*1bb0*/  IMAD R27, R6, R11.reuse, R0 ;  /* 0x0000000b061b7224 */ /* 0x080fe200078e0200 */
[----:B------:R-:W-:-:S03]  /*1bc0*/  IADD3 R16, PT, PT, R8, R11, RZ ;  /* 0x0000000b08107210 */ /* 0x000fc60007ffe0ff */
[----:B------:R-:W-:Y:S01]  /*1bd0*/  IMAD.WIDE R26, R27, 0x8, R32 ;  /* 0x000000081b1a7825 */ /* 0x000fe200078e0220 */
[----:B------:R-:W-:-:S04]  /*1be0*/  IADD3 R30, PT, PT, R16, R11, RZ ;  /* 0x0000000b101e7210 */ /* 0x000fc80007ffe0ff */
[----:B------:R-:W3:Y:S01]  /*1bf0*/  LDG.E.64 R8, desc[UR8][R26.64] ;  /* 0x000000081a087981 */ /* 0x000ee2000c1e1b00 */
[----:B------:R-:W-:-:S04]  /*1c00*/  IMAD.WIDE.U32 R16, R16, 0x8, R32 ;  /* 0x0000000810107825 */ /* 0x000fc800078e0020 */
[----:B------:R-:W-:-:S04]  /*1c10*/  IMAD.WIDE R22, R10, 0x8, R12 ;  /* 0x000000080a167825 */ /* 0x000fc800078e020c */
[----:B------:R-:W-:Y:S01]  /*1c20*/  IMAD.WIDE R34, R11, 0x8, R26 ;  /* 0x000000080b227825 */ /* 0x000fe200078e021a */
[----:B------:R-:W4:Y:S01]  /*1c30*/  LDG.E.64 R12, desc[UR8][R22.64] ;  /* 0x00000008160c7981 */ /* 0x000f22000c1e1b00 */
[----:B------:R-:W-:-:S03]  /*1c40*/  IADD3 R29, PT, PT, R30, R11, RZ ;  /* 0x0000000b1e1d7210 */ /* 0x000fc60007ffe0ff */
[----:B------:R-:W4:Y:S01]  /*1c50*/  LDG.E.64 R16, desc[UR8][R16.64] ;  /* 0x0000000810107981 */ /* 0x000f22000c1e1b00 */
[----:B------:R-:W-:-:S03]  /*1c60*/  IMAD.WIDE.U32 R30, R30, 0x8, R32 ;  /* 0x000000081e1e7825 */ /* 0x000fc600078e0020 */
[----:B------:R0:W5:Y:S01]  /*1c70*/  LDG.E.64 R14, desc[UR8][R34.64] ;  /* 0x00000008220e7981 */ /* 0x000162000c1e1b00 */
[----:B------:R-:W-:-:S03]  /*1c80*/  IMAD.WIDE R36, R10, 0x8, R22 ;  /* 0x000000080a247825 */ /* 0x000fc600078e0216 */
[----:B------:R-:W5:Y:S01]  /*1c90*/  LDG.E.64 R30, desc[UR8][R30.64] ;  /* 0x000000081e1e7981 */ /* 0x000f62000c1e1b00 */
[----:B------:R-:W-:-:S03]  /*1ca0*/  IMAD.WIDE.U32 R32, R29, 0x8, R32 ;  /* 0x000000081d207825 */ /* 0x000fc600078e0020 */
[----:B------:R-:W5:Y:S01]  /*1cb0*/  LDG.E.64 R26, desc[UR8][R36.64] ;  /* 0x00000008241a7981 */ /* 0x000f62000c1e1b00 */
[----:B0-----:R-:W-:-:S03]  /*1cc0*/  IMAD.WIDE R34, R11, 0x8, R34 ;  /* 0x000000080b227825 */ /* 0x001fc600078e0222 */
[----:B------:R-:W5:Y:S04]  /*1cd0*/  LDG.E.64 R32, desc[UR8][R32.64] ;  /* 0x0000000820207981 */ /* 0x000f68000c1e1b00 */
[----:B------:R-:W5:Y:S01]  /*1ce0*/  LDG.E.64 R28, desc[UR8][R34.64] ;  /* 0x00000008221c7981 */ /* 0x000f62000c1e1b00 */
[----:B------:R-:W-:-:S06]  /*1cf0*/  IMAD.WIDE R22, R11, 0x8, R34 ;  /* 0x000000080b167825 */ /* 0x000fcc00078e0222 */
[----:B------:R-:W5:Y:S01]  /*1d00*/  LDG.E.64 R22, desc[UR8][R22.64] ;  /* 0x0000000816167981 */ /* 0x000f62000c1e1b00 */
[----:B--2---:R-:W-:Y:S01]  /*1d10*/  DFMA R20, R4, R18, R20 ;  /* 0x000000120414722b */ /* 0x004fe20000000014 */
[----:B------:R-:W-:-:S06]  /*1d20*/  IMAD.WIDE R18, R10, 0x8, R36 ;  /* 0x000000080a127825 */ /* 0x000fcc00078e0224 */
[----:B------:R-:W2:Y:S01]  /*1d30*/  LDG.E.64 R18, desc[UR8][R18.64] ;  /* 0x0000000812127981 */ /* 0x000ea2000c1e1b00 */
[----:B---3--:R-:W-:Y:S02]  /*1d40*/  DFMA R8, R4, R8, R24 ;  /* 0x000000080408722b */ /* 0x008fe40000000018 */
[----:B----4-:R-:W-:-:S06]  /*1d50*/  DFMA R16, R12, R16, R20 ;  /* 0x000000100c10722b */ /* 0x010fcc0000000014 */
[----:B-----5:R-:W-:Y:S02]  /*1d60*/  DFMA R8, R12, R14, R8 ;  /* 0x0000000e0c08722b */ /* 0x020fe40000000008 */
[----:B------:R-:W-:-:S06]  /*1d70*/  DFMA R16, R26, R30, R16 ;  /* 0x0000001e1a10722b */ /* 0x000fcc0000000010 */
[----:B------:R-:W-:Y:S01]  /*1d80*/  DFMA R8, R26, R28, R8 ;  /* 0x0000001c1a08722b */ /* 0x000fe20000000008 */
[----:B------:R-:W-:Y:S01]  /*1d90*/  IADD3 R6, PT, PT, R6, 0x4, RZ ;  /* 0x0000000406067810 */ /* 0x000fe20007ffe0ff */
[----:B--2---:R-:W-:-:S06]  /*1da0*/  DFMA R20, R18, R32, R16 ;  /* 0x000000201214722b */ /* 0x004fcc0000000010 */
[----:B------:R-:W-:-:S11]  /*1db0*/  DFMA R24, R18, R22, R8 ;  /* 0x000000161218722b */ /* 0x000fd60000000008 */
.L_x_14:
        /* <DEDUP_REMOVED lines=10> */
[C---:B0-----:R-:W-:Y:S01]  /*1e60*/  IMAD.WIDE.U32 R8, R3.reuse, 0x8, R14 ;  /* 0x0000000803087825 */ /* 0x041fe200078e000e */
[----:B------:R-:W-:-:S03]  /*1e70*/  IADD3 R3, PT, PT, R3, R11, RZ ;  /* 0x0000000b03037210 */ /* 0x000fc60007ffe0ff */
[----:B------:R-:W-:Y:S02]  /*1e80*/  IMAD.WIDE R18, R19, 0x8, R14 ;  /* 0x0000000813127825 */ /* 0x000fe400078e020e */
[----:B------:R-:W2:Y:S02]  /*1e90*/  LDG.E.64 R8, desc[UR8][R8.64] ;  /* 0x0000000808087981 */ /* 0x000ea4000c1e1b00 */
[----:B-1----:R-:W-:Y:S02]  /*1ea0*/  IMAD.WIDE R16, R17, 0x8, R4 ;  /* 0x0000000811107825 */ /* 0x002fe400078e0204 */
[----:B------:R-:W3:Y:S02]  /*1eb0*/  LDG.E.64 R12, desc[UR8][R18.64] ;  /* 0x00000008120c7981 */ /* 0x000ee4000c1e1b00 */
[----:B------:R-:W-:Y:S02]  /*1ec0*/  IMAD.WIDE R26, R11, 0x8, R18 ;  /* 0x000000080b1a7825 */ /* 0x000fe400078e0212 */
[----:B------:R-:W3:Y:S02]  /*1ed0*/  LDG.E.64 R4, desc[UR8][R16.64] ;  /* 0x0000000810047981 */ /* 0x000ee4000c1e1b00 */
[----:B------:R-:W-:-:S02]  /*1ee0*/  IMAD.WIDE R22, R10, 0x8, R16 ;  /* 0x000000080a167825 */ /* 0x000fc400078e0210 */
[----:B------:R-:W4:Y:S02]  /*1ef0*/  LDG.E.64 R26, desc[UR8][R26.64] ;  /* 0x000000081a1a7981 */ /* 0x000f24000c1e1b00 */
[----:B------:R-:W-:Y:S02]  /*1f00*/  IMAD.WIDE.U32 R14, R3, 0x8, R14 ;  /* 0x00000008030e7825 */ /* 0x000fe400078e000e */
[----:B------:R-:W4:Y:S04]  /*1f10*/  LDG.E.64 R22, desc[UR8][R22.64] ;  /* 0x0000000816167981 */ /* 0x000f28000c1e1b00 */
[----:B------:R-:W5:Y:S01]  /*1f20*/  LDG.E.64 R14, desc[UR8][R14.64] ;  /* 0x000000080e0e7981 */ /* 0x000f62000c1e1b00 */
[----:B------:R-:W-:Y:S01]  /*1f30*/  IADD3 R6, PT, PT, R6, 0x2, RZ ;  /* 0x0000000206067810 */ /* 0x000fe20007ffe0ff */
[----:B---3--:R-:W-:-:S02]  /*1f40*/  DFMA R12, R4, R12, R24 ;  /* 0x0000000c040c722b */ /* 0x008fc40000000018 */
[----:B--2---:R-:W-:-:S06]  /*1f50*/  DFMA R20, R4, R8, R20 ;  /* 0x000000080414722b */ /* 0x004fcc0000000014 */
[C---:B----4-:R-:W-:Y:S02]  /*1f60*/  DFMA R24, R22.reuse, R26, R12 ;  /* 0x0000001a1618722b */ /* 0x050fe4000000000c */
[----:B-----5:R-:W-:-:S11]  /*1f70*/  DFMA R20, R22, R14, R20 ;  /* 0x0000000e1614722b */ /* 0x020fd60000000014 */
.L_x_15:
        /* <DEDUP_REMOVED lines=11> */
[----:B------:R-:W2:Y:S02]  /*2030*/  LDG.E.64 R4, desc[UR8][R4.64] ;  /* 0x0000000804047981 */ /* 0x000ea4000c1e1b00 */
[----:B--2---:R-:W-:-:S02]  /*2040*/  DFMA R24, R4, R6, R24 ;  /* 0x000000060418722b */ /* 0x004fc40000000018 */
[----:B---3--:R-:W-:-:S11]  /*2050*/  DFMA R20, R4, R8, R20 ;  /* 0x000000080414722b */ /* 0x008fd60000000014 */
.L_x_11:
[----:B------:R-:W0:Y:S01]  /*2060*/  LDC.64 R4, c[0x0][0x390] ;  /* 0x0000e400ff047b82 */ /* 0x000e220000000a00 */
[C---:B------:R-:W-:Y:S02]  /*2070*/  IMAD R3, R11.reuse, UR4, R0 ;  /* 0x000000040b037c24 */ /* 0x040fe4000f8e0200 */
[----:B------:R-:W-:Y:S02]  /*2080*/  IMAD R11, R11, UR4, R2 ;  /* 0x000000040b0b7c24 */ /* 0x000fe4000f8e0202 */
[----:B0-----:R-:W-:-:S04]  /*2090*/  IMAD.WIDE R2, R3, 0x8, R4 ;  /* 0x0000000803027825 */ /* 0x001fc800078e0204 */
[----:B------:R-:W-:Y:S01]  /*20a0*/  IMAD.WIDE.U32 R4, R11, 0x8, R4 ;  /* 0x000000080b047825 */ /* 0x000fe200078e0004 */
[----:B------:R-:W-:Y:S04]  /*20b0*/  STG.E.64 desc[UR8][R2.64], R24 ;  /* 0x0000001802007986 */ /* 0x000fe8000c101b08 */
[----:B------:R-:W-:Y:S01]  /*20c0*/  STG.E.64 desc[UR8][R4.64], R20 ;  /* 0x0000001404007986 */ /* 0x000fe2000c101b08 */
[----:B------:R-:W-:Y:S05]  /*20d0*/  EXIT ;  /* 0x000000000000794d */ /* 0x000fea0003800000 */
.L_x_10:
[----:B------:R-:W-:-:S13]  /*20e0*/  ISETP.LE.OR P1, PT, R10, UR4, P1 ;  /* 0x000000040a007c0c */ /* 0x000fda0008f23670 */
[----:B------:R-:W-:Y:S05]  /*20f0*/  @P1 EXIT ;  /* 0x000000000000194d */ /* 0x000fea0003800000 */
[----:B------:R-:W0:Y:S01]  /*2100*/  LDC R2, c[0x0][0x3a0] ;  /* 0x0000e800ff027b82 */ /* 0x000e220000000800 */
[----:B------:R-:W-:Y:S02]  /*2110*/  CS2R R22, SRZ ;  /* 0x0000000000167805 */ /* 0x000fe4000001ff00 */
[----:B0-----:R-:W-:-:S13]  /*2120*/  ISETP.GE.AND P0, PT, R2, 0x1, PT ;  /* 0x000000010200780c */ /* 0x001fda0003f06270 */
[----:B------:R-:W-:Y:S05]  /*2130*/  @!P0 BRA `(.L_x_16) ;  /* 0x0000000400d08947 */ /* 0x000fea0003800000 */
[C---:B------:R-:W-:Y:S02]  /*2140*/  ISETP.GE.U32.AND P0, PT, R2.reuse, 0x8, PT ;  /* 0x000000080200780c */ /* 0x040fe40003f06070 */
[----:B------:R-:W-:Y:S02]  /*2150*/  CS2R R22, SRZ ;  /* 0x0000000000167805 */ /* 0x000fe4000001ff00 */
[----:B------:R-:W-:Y:S02]  /*2160*/  LOP3.LUT R4, R2, 0x7, RZ, 0xc0, !PT ;  /* 0x0000000702047812 */ /* 0x000fe400078ec0ff */
[----:B------:R-:W-:Y:S02]  /*2170*/  MOV R5, RZ ;  /* 0x000000ff00057202 */ /* 0x000fe40000000f00 */
[----:B------:R-:W-:-:S05]  /*2180*/  ISETP.NE.AND P1, PT, R4, RZ, PT ;  /* 0x000000ff0400720c */ /* 0x000fca0003f25270 */
[----:B------:R-:W-:Y:S08]  /*2190*/  @!P0 BRA `(.L_x_17) ;  /* 0x0000000000d08947 */ /* 0x000ff00003800000 */
[----:B------:R-:W-:Y:S02]  /*21a0*/  LOP3.LUT R5, R2, 0x7ffffff8, RZ, 0xc0, !PT ;  /* 0x7ffffff802057812 */ /* 0x000fe400078ec0ff */
[----:B------:R-:W-:Y:S02]  /*21b0*/  CS2R R22, SRZ ;  /* 0x0000000000167805 */ /* 0x000fe4000001ff00 */
[----:B------:R-:W-:Y:S02]  /*21c0*/  MOV R3, UR4 ;  /* 0x0000000400037c02 */ /* 0x000fe40008000f00 */
[----:B------:R-:W-:Y:S02]  /*21d0*/  MOV R6, R0 ;  /* 0x0000000000067202 */ /* 0x000fe40000000f00 */
[----:B------:R-:W-:-:S07]  /*21e0*/  IADD3 R7, PT, PT, -R5, RZ, RZ ;  /* 0x000000ff05077210 */ /* 0x000fce0007ffe1ff */
.L_x_18:
[----:B------:R-:W0:Y:S08]  /*21f0*/  LDC.64 R24, c[0x0][0x380] ;  /* 0x0000e000ff187b82 */ /* 0x000e300000000a00 */
[----:B------:R-:W1:Y:S01]  /*2200*/  LDC.64 R26, c[0x0][0x388] ;  /* 0x0000e200ff1a7b82 */ /* 0x000e620000000a00 */
[----:B0-----:R-:W-:-:S05]  /*2210*/  IMAD.WIDE R24, R3, 0x8, R24 ;  /* 0x0000000803187825 */ /* 0x001fca00078e0218 */
[----:B------:R-:W2:Y:S01]  /*2220*/  LDG.E.64 R18, desc[UR8][R24.64] ;  /* 0x0000000818127981 */ /* 0x000ea2000c1e1b00 */
[----:B-1----:R-:W-:-:S05]  /*2230*/  IMAD.WIDE R26, R6, 0x8, R26 ;  /* 0x00000008061a7825 */ /* 0x002fca00078e021a */
[----:B------:R-:W2:Y:S01]  /*2240*/  LDG.E.64 R20, desc[UR8][R26.64] ;  /* 0x000000081a147981 */ /* 0x000ea2000c1e1b00 */
[----:B------:R-:W-:-:S04]  /*2250*/  IMAD.WIDE R28, R10, 0x8, R24 ;  /* 0x000000080a1c7825 */ /* 0x000fc800078e0218 */
[----:B------:R-:W-:Y:S01]  /*2260*/  IMAD.WIDE R34, R11, 0x8, R26 ;  /* 0x000000080b227825 */ /* 0x000fe200078e021a */
[----:B------:R-:W3:Y:S04]  /*2270*/  LDG.E.64 R16, desc[UR8][R28.64] ;  /* 0x000000081c107981 */ /* 0x000ee8000c1e1b00 */
[----:B------:R-:W3:Y:S01]  /*2280*/  LDG.E.64 R14, desc[UR8][R34.64] ;  /* 0x00000008220e7981 */ /* 0x000ee2000c1e1b00 */
[----:B------:R-:W-:-:S04]  /*2290*/  IMAD.WIDE R36, R10, 0x8, R28 ;  /* 0x000000080a247825 */ /* 0x000fc800078e021c */
[----:B------:R-:W-:Y:S01]  /*22a0*/  IMAD.WIDE R32, R11, 0x8, R34 ;  /* 0x000000080b207825 */ /* 0x000fe200078e0222 */
[----:B------:R-:W4:Y:S04]  /*22b0*/  LDG.E.64 R12, desc[UR8][R36.64] ;  /* 0x00000008240c7981 */ /* 0x000f28000c1e1b00 */
[----:B------:R0:W4:Y:S01]  /*22c0*/  LDG.E.64 R8, desc[UR8][R32.64] ;  /* 0x0000000820087981 */ /* 0x000122000c1e1b00 */
[----:B------:R-:W-:-:S05]  /*22d0*/  IMAD.WIDE R30, R10, 0x8, R36 ;  /* 0x000000080a1e7825 */ /* 0x000fca00078e0224 */
[----:B------:R1:W5:Y:S01]  /*22e0*/  LDG.E.64 R24, desc[UR8][R30.64] ;  /* 0x000000081e187981 */ /* 0x000362000c1e1b00 */
[----:B0-----:R-:W-:-:S05]  /*22f0*/  IMAD.WIDE R32, R11, 0x8, R32 ;  /* 0x000000080b207825 */ /* 0x001fca00078e0220 */
[----:B------:R0:W5:Y:S01]  /*2300*/  LDG.E.64 R26, desc[UR8][R32.64] ;  /* 0x00000008201a7981 */ /* 0x000162000c1e1b00 */
[----:B-1----:R-:W-:-:S04]  /*2310*/  IMAD.WIDE R30, R10, 0x8, R30 ;  /* 0x000000080a1e7825 */ /* 0x002fc800078e021e */
[----:B------:R-:W-:-:S04]  /*2320*/  IMAD.WIDE R28, R11, 0x8, R32 ;  /* 0x000000080b1c7825 */ /* 0x000fc800078e0220 */
[----:B------:R-:W-:-:S04]  /*2330*/  IMAD.WIDE R34, R10, 0x8, R30 ;  /* 0x000000080a227825 */ /* 0x000fc800078e021e */
[----:B------:R-:W-:-:S04]  /*2340*/  IMAD.WIDE R36, R11, 0x8, R28 ;  /* 0x000000080b247825 */ /* 0x000fc800078e021c */
[----:B0-----:R-:W-:Y:S01]  /*2350*/  IMAD.WIDE R32, R11, 0x8, R36 ;  /* 0x000000080b207825 */ /* 0x001fe200078e0224 */
[----:B--2---:R-:W-:Y:S01]  /*2360*/  DFMA R18, R18, R20, R22 ;  /* 0x000000141212722b */ /* 0x004fe20000000016 */
[----:B------:R-:W2:Y:S04]  /*2370*/  LDG.E.64 R20, desc[UR8][R30.64] ;  /* 0x000000081e147981 */ /* 0x000ea8000c1e1b00 */
[----:B------:R-:W2:Y:S03]  /*2380*/  LDG.E.64 R22, desc[UR8][R28.64] ;  /* 0x000000081c167981 */ /* 0x000ea6000c1e1b00 */
[----:B---3--:R-:W-:Y:S01]  /*2390*/  DFMA R14, R16, R14, R18 ;  /* 0x0000000e100e722b */ /* 0x008fe20000000012 */
[----:B------:R0:W3:Y:S04]  /*23a0*/  LDG.E.64 R16, desc[UR8][R34.64] ;  /* 0x0000000822107981 */ /* 0x0000e8000c1e1b00 */
[----:B------:R-:W3:Y:S01]  /*23b0*/  LDG.E.64 R18, desc[UR8][R36.64] ;  /* 0x0000000824127981 */ /* 0x000ee2000c1e1b00 */
[----:B0-----:R-:W-:-:S02]  /*23c0*/  IMAD.WIDE R34, R10, 0x8, R34 ;  /* 0x000000080a227825 */ /* 0x001fc400078e0222 */
[----:B----4-:R-:W-:Y:S02]  /*23d0*/  DFMA R8, R12, R8, R14 ;  /* 0x000000080c08722b */ /* 0x010fe4000000000e */
[----:B------:R-:W4:Y:S01]  /*23e0*/  LDG.E.64 R14, desc[UR8][R32.64] ;  /* 0x00000008200e7981 */ /* 0x000f22000c1e1b00 */
[----:B------:R-:W-:-:S03]  /*23f0*/  IMAD.WIDE R28, R11, 0x8, R32 ;  /* 0x000000080b1c7825 */ /* 0x000fc600078e0220 */
[----:B------:R-:W4:Y:S01]  /*2400*/  LDG.E.64 R12, desc[UR8][R34.64] ;  /* 0x00000008220c7981 */ /* 0x000f22000c1e1b00 */
[----:B------:R-:W-:-:S03]  /*2410*/  IMAD.WIDE R30, R10, 0x8, R34 ;  /* 0x000000080a1e7825 */ /* 0x000fc600078e0222 */
[----:B------:R-:W4:Y:S04]  /*2420*/  LDG.E.64 R28, desc[UR8][R28.64] ;  /* 0x000000081c1c7981 */ /* 0x000f28000c1e1b00 */
[----:B------:R-:W4:Y:S01]  /*2430*/  LDG.E.64 R30, desc[UR8][R30.64] ;  /* 0x000000081e1e7981 */ /* 0x000f22000c1e1b00 */
[----:B-----5:R-:W-:Y:S01]  /*2440*/  DFMA R8, R24, R26, R8 ;  /* 0x0000001a1808722b */ /* 0x020fe20000000008 */
[----:B------:R-:W-:-:S04]  /*2450*/  IADD3 R7, PT, PT, R7, 0x8, RZ ;  /* 0x0000000807077810 */ /* 0x000fc80007ffe0ff */
[----:B------:R-:W-:Y:S02]  /*2460*/  ISETP.NE.AND P0, PT, R7, RZ, PT ;  /* 0x000000ff0700720c */ /* 0x000fe40003f05270 */
[----:B------:R-:W-:Y:S02]  /*2470*/  LEA R3, R10, R3, 0x3 ;  /* 0x000000030a037211 */ /* 0x000fe400078e18ff */
[----:B------:R-:W-:Y:S01]  /*2480*/  LEA R6, R11, R6, 0x3 ;  /* 0x000000060b067211 */ /* 0x000fe200078e18ff */
[----:B--2---:R-:W-:-:S08]  /*2490*/  DFMA R8, R20, R22, R8 ;  /* 0x000000161408722b */ /* 0x004fd00000000008 */
[----:B---3--:R-:W-:-:S08]  /*24a0*/  DFMA R8, R16, R18, R8 ;  /* 0x000000121008722b */ /* 0x008fd00000000008 */
[----:B----4-:R-:W-:-:S08]  /*24b0*/  DFMA R8, R12, R14, R8 ;  /* 0x0000000e0c08722b */ /* 0x010fd00000000008 */
[----:B------:R-:W-:Y:S01]  /*24c0*/  DFMA R22, R30, R28, R8 ;  /* 0x0000001c1e16722b */ /* 0x000fe20000000008 */
[----:B------:R-:W-:Y:S10]  /*24d0*/  @P0 BRA `(.L_x_18) ;  /* 0xfffffffc00440947 */ /* 0x000ff4000383ffff */
.L_x_17:
        /* <DEDUP_REMOVED lines=10> */
[----:B------:R0:W2:Y:S01]  /*2580*/  LDG.E.64 R6, desc[UR8][R20.64] ;  /* 0x0000000814067981 */ /* 0x0000a2000c1e1b00 */
        /* <DEDUP_REMOVED lines=9> */
[----:B------:R-:W4:Y:S01]  /*2620*/  LDG.E.64 R18, desc[UR8][R32.64] ;  /* 0x0000000820127981 */ /* 0x000f22000c1e1b00 */
[----:B------:R-:W-:-:S04]  /*2630*/  IMAD.WIDE R34, R10, 0x8, R30 ;  /* 0x000000080a227825 */ /* 0x000fc800078e021e */
[----:B0-----:R-:W-:Y:S02]  /*2640*/  IMAD.WIDE R20, R11, 0x8, R32 ;  /* 0x000000080b147825 */ /* 0x001fe400078e0220 */
[----:B------:R-:W5:Y:S04]  /*2650*/  LDG.E.64 R34, desc[UR8][R34.64] ;  /* 0x0000000822227981 */ /* 0x000f68000c1e1b00 */
[----:B------:R-:W5:Y:S01]  /*2660*/  LDG.E.64 R20, desc[UR8][R20.64] ;  /* 0x0000000814147981 */ /* 0x000f62000c1e1b00 */
[----:B------:R-:W-:Y:S01]  /*2670*/  IADD3 R5, PT, PT, R5, 0x4, RZ ;  /* 0x0000000405057810 */ /* 0x000fe20007ffe0ff */
[----:B--2---:R-:W-:-:S08]  /*2680*/  DFMA R6, R6, R8, R22 ;  /* 0x000000080606722b */ /* 0x004fd00000000016 */
[----:B---3--:R-:W-:-:S08]  /*2690*/  DFMA R6, R12, R14, R6 ;  /* 0x0000000e0c06722b */ /* 0x008fd00000000006 */
[----:B----4-:R-:W-:-:S08]  /*26a0*/  DFMA R6, R16, R18, R6 ;  /* 0x000000121006722b */ /* 0x010fd00000000006 */
[----:B-----5:R-:W-:-:S11]  /*26b0*/  DFMA R22, R34, R20, R6 ;  /* 0x000000142216722b */ /* 0x020fd60000000006 */
.L_x_19:
        /* <DEDUP_REMOVED lines=13> */
[----:B-1----:R-:W-:-:S05]  /*2790*/  @P0 IMAD.WIDE R16, R3, 0x8, R16 ;  /* 0x0000000803100825 */ /* 0x002fca00078e0210 */
[----:B------:R-:W4:Y:S01]  /*27a0*/  @P0 LDG.E.64 R2, desc[UR8][R16.64] ;  /* 0x0000000810020981 */ /* 0x000f22000c1e1b00 */
[----:B------:R-:W-:-:S04]  /*27b0*/  @P0 IMAD.WIDE R18, R10, 0x8, R14 ;  /* 0x000000080a120825 */ /* 0x000fc800078e020e */
[----:B------:R-:W-:Y:S02]  /*27c0*/  @P0 IMAD.WIDE R20, R11, 0x8, R16 ;  /* 0x000000080b140825 */ /* 0x000fe400078e0210 */
[----:B------:R-:W5:Y:S02]  /*27d0*/  @P0 LDG.E.64 R18, desc[UR8][R18.64] ;  /* 0x0000000812120981 */ /* 0x000f64000c1e1b00 */
[C---:B------:R-:W-:Y:S02]  /*27e0*/  @!P1 IMAD R25, R5.reuse, R10, UR4 ;  /* 0x0000000405199e24 */ /* 0x040fe4000f8e020a */
[----:B------:R-:W-:Y:S01]  /*27f0*/  @!P1 IMAD R5, R5, R11, R0 ;  /* 0x0000000b05059224 */ /* 0x000fe200078e0200 */
[----:B------:R-:W5:Y:S01]  /*2800*/  @P0 LDG.E.64 R20, desc[UR8][R20.64] ;  /* 0x0000000814140981 */ /* 0x000f62000c1e1b00 */
[----:B--2---:R-:W-:-:S04]  /*2810*/  @!P1 IMAD.WIDE R12, R25, 0x8, R12 ;  /* 0x00000008190c9825 */ /* 0x004fc800078e020c */
[----:B---3--:R-:W-:Y:S02]  /*2820*/  @!P1 IMAD.WIDE R6, R5, 0x8, R6 ;  /* 0x0000000805069825 */ /* 0x008fe400078e0206 */
[----:B------:R-:W2:Y:S04]  /*2830*/  @!P1 LDG.E.64 R12, desc[UR8][R12.64] ;  /* 0x000000080c0c9981 */ /* 0x000ea8000c1e1b00 */
[----:B------:R-:W2:Y:S01]  /*2840*/  @!P1 LDG.E.64 R6, desc[UR8][R6.64] ;  /* 0x0000000806069981 */ /* 0x000ea2000c1e1b00 */
[----:B----4-:R-:W-:-:S08]  /*2850*/  @P0 DFMA R2, R8, R2, R22 ;  /* 0x000000020802022b */ /* 0x010fd00000000016 */
[----:B-----5:R-:W-:-:S08]  /*2860*/  @P0 DFMA R22, R18, R20, R2 ;  /* 0x000000141216022b */ /* 0x020fd00000000002 */
[----:B--2---:R-:W-:-:S11]  /*2870*/  @!P1 DFMA R22, R12, R6, R22 ;  /* 0x000000060c16922b */ /* 0x004fd60000000016 */
.L_x_16:
[----:B------:R-:W0:Y:S01]  /*2880*/  LDC.64 R2, c[0x0][0x390] ;  /* 0x0000e400ff027b82 */ /* 0x000e220000000a00 */
[----:B------:R-:W-:-:S04]  /*2890*/  IMAD R11, R11, UR4, R0 ;  /* 0x000000040b0b7c24 */ /* 0x000fc8000f8e0200 */
[----:B0-----:R-:W-:-:S05]  /*28a0*/  IMAD.WIDE R2, R11, 0x8, R2 ;  /* 0x000000080b027825 */ /* 0x001fca00078e0202 */
[----:B------:R-:W-:Y:S01]  /*28b0*/  STG.E.64 desc[UR8][R2.64], R22 ;  /* 0x0000001602007986 */ /* 0x000fe2000c101b08 */
[----:B------:R-:W-:Y:S05]  /*28c0*/  EXIT ;  /* 0x000000000000794d */ /* 0x000fea0003800000 */
.L_x_20:
[----:B------:R-:W-:-:S00]  /*28d0*/  BRA `(.L_x_20) ;  /* 0xfffffffc00fc7947 */ /* 0x000fc0000383ffff */
[----:B------:R-:W-:-:S00]  /*28e0*/  NOP ;  /* 0x0000000000007918 */ /* 0x000fc00000000000 */
        /* <DEDUP_REMOVED lines=9> */
.L_x_21:


//--------------------- .nv.shared.reserved.0     --------------------------
	.section	.nv.shared.reserved.0,"aw",@nobits
	.weak		__nv_reservedSMEM_offset_0_alias
	.size		__nv_reservedSMEM_offset_0_alias, 0, 64
	.other		__nv_reservedSMEM_offset_0_alias,@"STO_CUDA_RESERVED_SHARED STV_DEFAULT"
__nv_reservedSMEM_offset_0_alias:
	.zero		0
	.zero		64


//--------------------- .nv.constant0._Z3atbPKdS0_Pdiii --------------------------
	.section	.nv.constant0._Z3atbPKdS0_Pdiii,"a",@progbits
	.sectionflags	@""
	.align	4
.nv.constant0._Z3atbPKdS0_Pdiii:
	.zero		932


//--------------------- SYMBOLS --------------------------

	.type		.nv.reservedSmem.offset0,@object
	.size		.nv.reservedSmem.offset0,0x4
